// auto-generated by cutlass_sweep.gemm — config: {"arch": "sm_100", "cluster_m": 2, "cluster_n": 1, "dtype": "e4m3", "stages": 4, "tile_k": 128, "tile_m": 64, "tile_n": 64}
#include "cutlass/cutlass.h"
#include "cutlass/gemm/collective/collective_builder.hpp"
#include "cutlass/gemm/device/gemm_universal_adapter.h"
#include "cutlass/gemm/kernel/gemm_universal.hpp"
#include "cutlass/epilogue/collective/collective_builder.hpp"

using ElemA = cutlass::float_e4m3_t;
using ElemB = cutlass::float_e4m3_t;
using ElemCD = cutlass::float_e4m3_t;
using Acc  = float;
using TileShape    = cute::Shape<cute::_64, cute::_64, cute::_128>;
using ClusterShape = cute::Shape<cute::_2, cute::_1, cute::_1>;

using CollectiveEpilogue = typename cutlass::epilogue::collective::CollectiveBuilder<
    cutlass::arch::Sm100, cutlass::arch::OpClassTensorOp,
    TileShape, ClusterShape,
    cutlass::epilogue::collective::EpilogueTileAuto,
    Acc, Acc,
    ElemCD, cutlass::layout::RowMajor, 128 / cutlass::sizeof_bits<ElemCD>::value,
    ElemCD, cutlass::layout::RowMajor, 128 / cutlass::sizeof_bits<ElemCD>::value,
    cutlass::epilogue::collective::EpilogueScheduleAuto
  >::CollectiveOp;

using CollectiveMainloop = typename cutlass::gemm::collective::CollectiveBuilder<
    cutlass::arch::Sm100, cutlass::arch::OpClassTensorOp,
    ElemA, cutlass::layout::RowMajor, 128 / cutlass::sizeof_bits<ElemA>::value,
    ElemB, cutlass::layout::ColumnMajor, 128 / cutlass::sizeof_bits<ElemB>::value,
    Acc,
    TileShape, ClusterShape,
    cutlass::gemm::collective::StageCount<4>,
    cutlass::gemm::collective::KernelScheduleAuto
  >::CollectiveOp;

using GemmKernel = cutlass::gemm::kernel::GemmUniversal<
    cute::Shape<int,int,int,int>,
    CollectiveMainloop,
    CollectiveEpilogue
>;
using Gemm = cutlass::gemm::device::GemmUniversalAdapter<GemmKernel>;

// Force the device kernel symbol into the cubin without needing a host main.
auto* _anchor = &cutlass::device_kernel<GemmKernel>;


// ===== COMPILED SASS (sm_100a) =====

	.target	sm_100a

	.elftype	@"ET_EXEC"


//--------------------- .note.nv.tkinfo           --------------------------
	.section	.note.nv.tkinfo,"",@"SHT_NOTE"
	.sectionflags	@"SHF_NOTE_NV_TKINFO"
	.tkinfo
        /*0018*/ 	.word	0x00000002
        /*0030*/ 	.string	""
        /*0030*/ 	.string	"ptxas"
        /*0030*/ 	.string	"Cuda compilation tools, release 13.0, V13.0.88"
        /*0030*/ 	.string	"Build cuda_13.0.r13.0/compiler.36424714_0"
        /*0030*/ 	.string	"-arch sm_100a -m 64 "



//--------------------- .note.nv.cuinfo           --------------------------
	.section	.note.nv.cuinfo,"",@"SHT_NOTE"
	.sectionflags	@"SHF_NOTE_NV_CUINFO"
        /*0018*/ 	.short	0x0002
        /*001a*/ 	.short	0x0064
        /*001c*/ 	.short	0x0082
	.zero		2


//--------------------- .nv.info                  --------------------------
	.section	.nv.info,"",@"SHT_CUDA_INFO"
	.align	4


	//----- nvinfo : EIATTR_REGCOUNT
	.align		4
        /*0000*/ 	.byte	0x04, 0x2f
        /*0002*/ 	.short	(.L_19 - .L_18)
	.align		4
.L_18:
        /*0004*/ 	.word	index@(_ZN7cutlass13device_kernelINS_4gemm6kernel13GemmUniversalIN4cute5tupleIJiiiiEEENS1_10collective13CollectiveMmaINS1_35MainloopSm100TmaUmmaWarpSpecializedILi4ELi2ELi4ENS5_IJNS4_1CILi2EEENSA_ILi1EEESC_EEEEENS5_IJNSA_ILi64EEESF_NSA_ILi128EEEEEENS_12float_e4m3_tENS5_IJlSC_lEEESI_SJ_NS4_8TiledMMAINS4_8MMA_AtomIJNS4_10MMA_TraitsINS4_19SM100_MMA_F8F6F4_SSEJSI_SI_fSF_SF_NS4_17integral_constantINS4_4UMMA5MajorELSQ_0EEESR_NSO_INSP_7ScaleInELSS_0EEEST_EEEEEENS4_6LayoutINS5_IJSC_SC_SC_EEENS5_IJNSA_ILi0EEESY_SY_EEEEENS5_IJNS4_10UnderscoreES11_S11_EEEEENS4_13SM90_TMA_LOADENS4_14ComposedLayoutINS4_7SwizzleILi3ELi4ELi3EEENS4_18smem_ptr_flag_bitsILi8EEENSW_INS5_IJNSA_ILi8EEESG_EEENS5_IJSG_SC_EEEEEEEvNS4_8identityENS4_23SM90_TMA_LOAD_MULTICASTES1E_vS1F_EENS_8epilogue10collective18CollectiveEpilogueINS1I_23Sm100TmaWarpSpecializedILi1ELi1ELi32ELb0ELb0EEEJSH_NS5_IJNSW_ISF_SC_EES1N_EEESI_SJ_SI_SJ_NS1I_6fusion15FusionCallbacksIS1M_NS1P_17LinearCombinationISI_fSI_fLNS_15FloatRoundStyleE2EEESH_S1O_JEEENS4_5SM1004TMEM4LOAD26SM100_TMEM_LOAD_16dp32b32xES14_NS15_INS16_ILi2ELi4ELi3EEES19_NSW_INS5_IJS1A_SF_EEENS5_IJSF_SC_EEEEEEENS4_39AutoVectorizingCopyWithAssumedAlignmentILi128EEENS4_14SM90_TMA_STOREES23_S25_S25_EEEvvEEEEvNT_6ParamsE)
        /*0008*/ 	.word	0x00000059


	//----- nvinfo : EIATTR_FRAME_SIZE
	.align		4
.L_19:
        /*000c*/ 	.byte	0x04, 0x11
        /*000e*/ 	.short	(.L_21 - .L_20)
	.align		4
.L_20:
        /*0010*/ 	.word	index@($__internal_2_$__cuda_sm10x_tcgen05_guardrail_trap_unallocated_columns_being_dealloced)
        /*0014*/ 	.word	0x00000000


	//----- nvinfo : EIATTR_FRAME_SIZE
	.align		4
.L_21:
        /*0018*/ 	.byte	0x04, 0x11
        /*001a*/ 	.short	(.L_23 - .L_22)
	.align		4
.L_22:
        /*001c*/ 	.word	index@($__internal_1_$__cuda_sm10x_tcgen05_guardrail_trap_phase_invalid_during_alloc)
        /*0020*/ 	.word	0x00000000


	//----- nvinfo : EIATTR_FRAME_SIZE
	.align		4
.L_23:
        /*0024*/ 	.byte	0x04, 0x11
        /*0026*/ 	.short	(.L_25 - .L_24)
	.align		4
.L_24:
        /*0028*/ 	.word	index@($__internal_0_$__cuda_sm10x_tcgen05_guardrail_trap_col_being_dealloced_not_returned_by_alloc)
        /*002c*/ 	.word	0x00000000


	//----- nvinfo : EIATTR_FRAME_SIZE
	.align		4
.L_25:
        /*0030*/ 	.byte	0x04, 0x11
        /*0032*/ 	.short	(.L_27 - .L_26)
	.align		4
.L_26:
        /*0034*/ 	.word	index@(_ZN7cutlass13device_kernelINS_4gemm6kernel13GemmUniversalIN4cute5tupleIJiiiiEEENS1_10collective13CollectiveMmaINS1_35MainloopSm100TmaUmmaWarpSpecializedILi4ELi2ELi4ENS5_IJNS4_1CILi2EEENSA_ILi1EEESC_EEEEENS5_IJNSA_ILi64EEESF_NSA_ILi128EEEEEENS_12float_e4m3_tENS5_IJlSC_lEEESI_SJ_NS4_8TiledMMAINS4_8MMA_AtomIJNS4_10MMA_TraitsINS4_19SM100_MMA_F8F6F4_SSEJSI_SI_fSF_SF_NS4_17integral_constantINS4_4UMMA5MajorELSQ_0EEESR_NSO_INSP_7ScaleInELSS_0EEEST_EEEEEENS4_6LayoutINS5_IJSC_SC_SC_EEENS5_IJNSA_ILi0EEESY_SY_EEEEENS5_IJNS4_10UnderscoreES11_S11_EEEEENS4_13SM90_TMA_LOADENS4_14ComposedLayoutINS4_7SwizzleILi3ELi4ELi3EEENS4_18smem_ptr_flag_bitsILi8EEENSW_INS5_IJNSA_ILi8EEESG_EEENS5_IJSG_SC_EEEEEEEvNS4_8identityENS4_23SM90_TMA_LOAD_MULTICASTES1E_vS1F_EENS_8epilogue10collective18CollectiveEpilogueINS1I_23Sm100TmaWarpSpecializedILi1ELi1ELi32ELb0ELb0EEEJSH_NS5_IJNSW_ISF_SC_EES1N_EEESI_SJ_SI_SJ_NS1I_6fusion15FusionCallbacksIS1M_NS1P_17LinearCombinationISI_fSI_fLNS_15FloatRoundStyleE2EEESH_S1O_JEEENS4_5SM1004TMEM4LOAD26SM100_TMEM_LOAD_16dp32b32xES14_NS15_INS16_ILi2ELi4ELi3EEES19_NSW_INS5_IJS1A_SF_EEENS5_IJSF_SC_EEEEEEENS4_39AutoVectorizingCopyWithAssumedAlignmentILi128EEENS4_14SM90_TMA_STOREES23_S25_S25_EEEvvEEEEvNT_6ParamsE)
        /*0038*/ 	.word	0x00000000


	//----- nvinfo : EIATTR_MIN_STACK_SIZE
	.align		4
.L_27:
        /*003c*/ 	.byte	0x04, 0x12
        /*003e*/ 	.short	(.L_29 - .L_28)
	.align		4
.L_28:
        /*0040*/ 	.word	index@(_ZN7cutlass13device_kernelINS_4gemm6kernel13GemmUniversalIN4cute5tupleIJiiiiEEENS1_10collective13CollectiveMmaINS1_35MainloopSm100TmaUmmaWarpSpecializedILi4ELi2ELi4ENS5_IJNS4_1CILi2EEENSA_ILi1EEESC_EEEEENS5_IJNSA_ILi64EEESF_NSA_ILi128EEEEEENS_12float_e4m3_tENS5_IJlSC_lEEESI_SJ_NS4_8TiledMMAINS4_8MMA_AtomIJNS4_10MMA_TraitsINS4_19SM100_MMA_F8F6F4_SSEJSI_SI_fSF_SF_NS4_17integral_constantINS4_4UMMA5MajorELSQ_0EEESR_NSO_INSP_7ScaleInELSS_0EEEST_EEEEEENS4_6LayoutINS5_IJSC_SC_SC_EEENS5_IJNSA_ILi0EEESY_SY_EEEEENS5_IJNS4_10UnderscoreES11_S11_EEEEENS4_13SM90_TMA_LOADENS4_14ComposedLayoutINS4_7SwizzleILi3ELi4ELi3EEENS4_18smem_ptr_flag_bitsILi8EEENSW_INS5_IJNSA_ILi8EEESG_EEENS5_IJSG_SC_EEEEEEEvNS4_8identityENS4_23SM90_TMA_LOAD_MULTICASTES1E_vS1F_EENS_8epilogue10collective18CollectiveEpilogueINS1I_23Sm100TmaWarpSpecializedILi1ELi1ELi32ELb0ELb0EEEJSH_NS5_IJNSW_ISF_SC_EES1N_EEESI_SJ_SI_SJ_NS1I_6fusion15FusionCallbacksIS1M_NS1P_17LinearCombinationISI_fSI_fLNS_15FloatRoundStyleE2EEESH_S1O_JEEENS4_5SM1004TMEM4LOAD26SM100_TMEM_LOAD_16dp32b32xES14_NS15_INS16_ILi2ELi4ELi3EEES19_NSW_INS5_IJS1A_SF_EEENS5_IJSF_SC_EEEEEEENS4_39AutoVectorizingCopyWithAssumedAlignmentILi128EEENS4_14SM90_TMA_STOREES23_S25_S25_EEEvvEEEEvNT_6ParamsE)
        /*0044*/ 	.word	0x00000000
.L_29:


//--------------------- .nv.compat                --------------------------
	.section	.nv.compat,"",@"SHT_CUDA_COMPAT_INFO"
	.align	4
        /*0000*/ 	.byte	0x02, 0x09, 0x01, 0x00, 0x02, 0x02, 0x02, 0x00, 0x02, 0x05, 0x05, 0x00, 0x03, 0x07, 0x01, 0x01
        /*0010*/ 	.byte	0x02, 0x03, 0x01, 0x00, 0x02, 0x06, 0x01, 0x00, 0x04, 0x0b, 0x08, 0x00, 0x09, 0x00, 0x00, 0x00
        /*0020*/ 	.byte	0x00, 0x00, 0x00, 0x00


//--------------------- .nv.info._ZN7cutlass13device_kernelINS_4gemm6kernel13GemmUniversalIN4cute5tupleIJiiiiEEENS1_10collective13CollectiveMmaINS1_35MainloopSm100TmaUmmaWarpSpecializedILi4ELi2ELi4ENS5_IJNS4_1CILi2EEENSA_ILi1EEESC_EEEEENS5_IJNSA_ILi64EEESF_NSA_ILi128EEEEEENS_12float_e4m3_tENS5_IJlSC_lEEESI_SJ_NS4_8TiledMMAINS4_8MMA_AtomIJNS4_10MMA_TraitsINS4_19SM100_MMA_F8F6F4_SSEJSI_SI_fSF_SF_NS4_17integral_constantINS4_4UMMA5MajorELSQ_0EEESR_NSO_INSP_7ScaleInELSS_0EEEST_EEEEEENS4_6LayoutINS5_IJSC_SC_SC_EEENS5_IJNSA_ILi0EEESY_SY_EEEEENS5_IJNS4_10UnderscoreES11_S11_EEEEENS4_13SM90_TMA_LOADENS4_14ComposedLayoutINS4_7SwizzleILi3ELi4ELi3EEENS4_18smem_ptr_flag_bitsILi8EEENSW_INS5_IJNSA_ILi8EEESG_EEENS5_IJSG_SC_EEEEEEEvNS4_8identityENS4_23SM90_TMA_LOAD_MULTICASTES1E_vS1F_EENS_8epilogue10collective18CollectiveEpilogueINS1I_23Sm100TmaWarpSpecializedILi1ELi1ELi32ELb0ELb0EEEJSH_NS5_IJNSW_ISF_SC_EES1N_EEESI_SJ_SI_SJ_NS1I_6fusion15FusionCallbacksIS1M_NS1P_17LinearCombinationISI_fSI_fLNS_15FloatRoundStyleE2EEESH_S1O_JEEENS4_5SM1004TMEM4LOAD26SM100_TMEM_LOAD_16dp32b32xES14_NS15_INS16_ILi2ELi4ELi3EEES19_NSW_INS5_IJS1A_SF_EEENS5_IJSF_SC_EEEEEEENS4_39AutoVectorizingCopyWithAssumedAlignmentILi128EEENS4_14SM90_TMA_STOREES23_S25_S25_EEEvvEEEEvNT_6ParamsE --------------------------
	.section	.nv.info._ZN7cutlass13device_kernelINS_4gemm6kernel13GemmUniversalIN4cute5tupleIJiiiiEEENS1_10collective13CollectiveMmaINS1_35MainloopSm100TmaUmmaWarpSpecializedILi4ELi2ELi4ENS5_IJNS4_1CILi2EEENSA_ILi1EEESC_EEEEENS5_IJNSA_ILi64EEESF_NSA_ILi128EEEEEENS_12float_e4m3_tENS5_IJlSC_lEEESI_SJ_NS4_8TiledMMAINS4_8MMA_AtomIJNS4_10MMA_TraitsINS4_19SM100_MMA_F8F6F4_SSEJSI_SI_fSF_SF_NS4_17integral_constantINS4_4UMMA5MajorELSQ_0EEESR_NSO_INSP_7ScaleInELSS_0EEEST_EEEEEENS4_6LayoutINS5_IJSC_SC_SC_EEENS5_IJNSA_ILi0EEESY_SY_EEEEENS5_IJNS4_10UnderscoreES11_S11_EEEEENS4_13SM90_TMA_LOADENS4_14ComposedLayoutINS4_7SwizzleILi3ELi4ELi3EEENS4_18smem_ptr_flag_bitsILi8EEENSW_INS5_IJNSA_ILi8EEESG_EEENS5_IJSG_SC_EEEEEEEvNS4_8identityENS4_23SM90_TMA_LOAD_MULTICASTES1E_vS1F_EENS_8epilogue10collective18CollectiveEpilogueINS1I_23Sm100TmaWarpSpecializedILi1ELi1ELi32ELb0ELb0EEEJSH_NS5_IJNSW_ISF_SC_EES1N_EEESI_SJ_SI_SJ_NS1I_6fusion15FusionCallbacksIS1M_NS1P_17LinearCombinationISI_fSI_fLNS_15FloatRoundStyleE2EEESH_S1O_JEEENS4_5SM1004TMEM4LOAD26SM100_TMEM_LOAD_16dp32b32xES14_NS15_INS16_ILi2ELi4ELi3EEES19_NSW_INS5_IJS1A_SF_EEENS5_IJSF_SC_EEEEEEENS4_39AutoVectorizingCopyWithAssumedAlignmentILi128EEENS4_14SM90_TMA_STOREES23_S25_S25_EEEvvEEEEvNT_6ParamsE,"",@"SHT_CUDA_INFO"
	.sectionflags	@""
	.align	4


	//----- nvinfo : EIATTR_CUDA_API_VERSION
	.align		4
        /*0000*/ 	.byte	0x04, 0x37
        /*0002*/ 	.short	(.L_31 - .L_30)
.L_30:
        /*0004*/ 	.word	0x00000082


	//----- nvinfo : EIATTR_KPARAM_INFO
	.align		4
.L_31:
        /*0008*/ 	.byte	0x04, 0x17
        /*000a*/ 	.short	(.L_33 - .L_32)
.L_32:
        /*000c*/ 	.word	0x00000000
        /*0010*/ 	.short	0x0000
        /*0012*/ 	.short	0x0000
        /*0014*/ 	.byte	0x00, 0xf0, 0x01, 0x20


	//----- nvinfo : EIATTR_AT_ENTRY_FRAGMENTS
	.align		4
.L_33:
        /*0018*/ 	.byte	0x04, 0x4f
        /*001a*/ 	.short	(.L_35 - .L_34)


	//   ....[0]....
.L_34:
        /*001c*/ 	.word	0x00000006


	//----- nvinfo : EIATTR_RESERVED_SMEM_USED
	.align		4
.L_35:
        /*0020*/ 	.byte	0x01, 0x41
	.zero		2


	//----- nvinfo : EIATTR_SPARSE_MMA_MASK
	.align		4
        /*0024*/ 	.byte	0x03, 0x50
        /*0026*/ 	.short	0x0000


	//----- nvinfo : EIATTR_TCGEN05_1CTA_USED
	.align		4
        /*0028*/ 	.byte	0x01, 0x51
	.zero		2


	//----- nvinfo : EIATTR_MAXREG_COUNT
	.align		4
        /*002c*/ 	.byte	0x03, 0x1b
        /*002e*/ 	.short	0x00ff


	//----- nvinfo : EIATTR_NUM_BARRIERS
	.align		4
        /*0030*/ 	.byte	0x02, 0x4c
        /*0032*/ 	.byte	0x07
	.zero		1


	//----- nvinfo : EIATTR_EXTERNS
	.align		4
        /*0034*/ 	.byte	0x04, 0x0f
        /*0036*/ 	.short	(.L_37 - .L_36)


	//   ....[0]....
	.align		4
.L_36:
        /*0038*/ 	.word	index@(__assertfail)


	//----- nvinfo : EIATTR_MERCURY_ISA_VERSION
	.align		4
.L_37:
        /*003c*/ 	.byte	0x03, 0x5f
        /*003e*/ 	.short	0x0101


	//----- nvinfo : EIATTR_INT_WARP_WIDE_INSTR_OFFSETS
	.align		4
        /*0040*/ 	.byte	0x04, 0x31
        /*0042*/ 	.short	(.L_39 - .L_38)


	//   ....[0]....
.L_38:
        /*0044*/ 	.word	0x00003bf0


	//   ....[1]....
        /*0048*/ 	.word	0x00003c20


	//   ....[2]....
        /*004c*/ 	.word	0x00003c40


	//   ....[3]....
        /*0050*/ 	.word	0x00004820


	//   ....[4]....
        /*0054*/ 	.word	0x000048d0


	//----- nvinfo : EIATTR_COOP_GROUP_MASK_REGIDS
	.align		4
.L_39:
        /*0058*/ 	.byte	0x04, 0x29
        /*005a*/ 	.short	(.L_41 - .L_40)


	//   ....[0]....
.L_40:
        /*005c*/ 	.word	0xffffffff


	//   ....[1]....
        /*0060*/ 	.word	0xffffffff


	//   ....[2]....
        /*0064*/ 	.word	0xffffffff


	//   ....[3]....
        /*0068*/ 	.word	0xffffffff


	//   ....[4]....
        /*006c*/ 	.word	0xffffffff


	//   ....[5]....
        /*0070*/ 	.word	0xffffffff


	//   ....[6]....
        /*0074*/ 	.word	0xffffffff


	//   ....[7]....
        /*0078*/ 	.word	0xffffffff


	//   ....[8]....
        /*007c*/ 	.word	0xffffffff


	//   ....[9]....
        /*0080*/ 	.word	0xffffffff


	//   ....[10]....
        /*0084*/ 	.word	0xffffffff


	//   ....[11]....
        /*0088*/ 	.word	0xffffffff


	//   ....[12]....
        /*008c*/ 	.word	0xffffffff


	//   ....[13]....
        /*0090*/ 	.word	0xffffffff


	//----- nvinfo : EIATTR_COOP_GROUP_INSTR_OFFSETS
	.align		4
.L_41:
        /*0094*/ 	.byte	0x04, 0x28
        /*0096*/ 	.short	(.L_43 - .L_42)


	//   ....[0]....
.L_42:
        /*0098*/ 	.word	0x00000080


	//   ....[1]....
        /*009c*/ 	.word	0x000004e0


	//   ....[2]....
        /*00a0*/ 	.word	0x00000680


	//   ....[3]....
        /*00a4*/ 	.word	0x000007c0


	//   ....[4]....
        /*00a8*/ 	.word	0x000008c0


	//   ....[5]....
        /*00ac*/ 	.word	0x00000a30


	//   ....[6]....
        /*00b0*/ 	.word	0x00000bd0


	//   ....[7]....
        /*00b4*/ 	.word	0x00000d80


	//   ....[8]....
        /*00b8*/ 	.word	0x00001f40


	//   ....[9]....
        /*00bc*/ 	.word	0x00002de0


	//   ....[10]....
        /*00c0*/ 	.word	0x00002ff0


	//   ....[11]....
        /*00c4*/ 	.word	0x00003020


	//   ....[12]....
        /*00c8*/ 	.word	0x00003ad0


	//   ....[13]....
        /*00cc*/ 	.word	0x00003d00


	//----- nvinfo : EIATTR_VRC_CTA_INIT_COUNT
	.align		4
.L_43:
        /*00d0*/ 	.byte	0x02, 0x4a
        /*00d2*/ 	.byte	0x80
	.zero		1


	//----- nvinfo : EIATTR_SYSCALL_OFFSETS
	.align		4
        /*00d4*/ 	.byte	0x04, 0x46
        /*00d6*/ 	.short	(.L_45 - .L_44)


	//   ....[0]....
.L_44:
        /*00d8*/ 	.word	0x00005440


	//   ....[1]....
        /*00dc*/ 	.word	0x00005580


	//   ....[2]....
        /*00e0*/ 	.word	0x00005d00


	//----- nvinfo : EIATTR_MBARRIER_INSTR_OFFSETS
	.align		4
.L_45:
        /*00e4*/ 	.byte	0x04, 0x39
        /*00e6*/ 	.short	(.L_47 - .L_46)


	//   ....[0]....
.L_46:
        /*00e8*/ 	.word	0x000005f0
        /*00ec*/ 	.word	0x000000ff
        /*00f0*/ 	.word	0x00000000
        /*00f4*/ 	.short	0x0100
        /*00f6*/ 	.byte	0x04
	.zero		1


	//   ....[1]....
        /*00f8*/ 	.word	0x00000600
        /*00fc*/ 	.word	0x000000ff
        /*0100*/ 	.word	0x00000020
        /*0104*/ 	.short	0x0100
        /*0106*/ 	.byte	0x04
	.zero		1


	//   ....[2]....
        /*0108*/ 	.word	0x00000610
        /*010c*/ 	.word	0x000000ff
        /*0110*/ 	.word	0x00000008
        /*0114*/ 	.short	0x0100
        /*0116*/ 	.byte	0x04
	.zero		1


	//   ....[3]....
        /*0118*/ 	.word	0x00000620
        /*011c*/ 	.word	0x000000ff
        /*0120*/ 	.word	0x00000028
        /*0124*/ 	.short	0x0100
        /*0126*/ 	.byte	0x04
	.zero		1


	//   ....[4]....
        /*0128*/ 	.word	0x00000630
        /*012c*/ 	.word	0x000000ff
        /*0130*/ 	.word	0x00000010
        /*0134*/ 	.short	0x0100
        /*0136*/ 	.byte	0x04
	.zero		1


	//   ....[5]....
        /*0138*/ 	.word	0x00000640
        /*013c*/ 	.word	0x000000ff
        /*0140*/ 	.word	0x00000030
        /*0144*/ 	.short	0x0100
        /*0146*/ 	.byte	0x04
	.zero		1


	//   ....[6]....
        /*0148*/ 	.word	0x00000650
        /*014c*/ 	.word	0x000000ff
        /*0150*/ 	.word	0x00000018
        /*0154*/ 	.short	0x0100
        /*0156*/ 	.byte	0x04
	.zero		1


	//   ....[7]....
        /*0158*/ 	.word	0x00000660
        /*015c*/ 	.word	0x000000ff
        /*0160*/ 	.word	0x00000038
        /*0164*/ 	.short	0x0100
        /*0166*/ 	.byte	0x04
	.zero		1


	//   ....[8]....
        /*0168*/ 	.word	0x00000790
        /*016c*/ 	.word	0x000000ff
        /*0170*/ 	.word	0x00000040
        /*0174*/ 	.short	0x0100
        /*0176*/ 	.byte	0x04
	.zero		1


	//   ....[9]....
        /*0178*/ 	.word	0x000007a0
        /*017c*/ 	.word	0x000000ff
        /*0180*/ 	.word	0x00000048
        /*0184*/ 	.short	0x0100
        /*0186*/ 	.byte	0x04
	.zero		1


	//   ....[10]....
        /*0188*/ 	.word	0x00000890
        /*018c*/ 	.word	0x000000ff
        /*0190*/ 	.word	0x00000050
        /*0194*/ 	.short	0x0100
        /*0196*/ 	.byte	0x06
	.zero		1


	//   ....[11]....
        /*0198*/ 	.word	0x000008a0
        /*019c*/ 	.word	0x000000ff
        /*01a0*/ 	.word	0x00000058
        /*01a4*/ 	.short	0x0100
        /*01a6*/ 	.byte	0x06
	.zero		1


	//   ....[12]....
        /*01a8*/ 	.word	0x000009e0
        /*01ac*/ 	.word	0x000000ff
        /*01b0*/ 	.word	0x00000060
        /*01b4*/ 	.short	0x0100
        /*01b6*/ 	.byte	0x06
	.zero		1


	//   ....[13]....
        /*01b8*/ 	.word	0x000009f0
        /*01bc*/ 	.word	0x000000ff
        /*01c0*/ 	.word	0x00000070
        /*01c4*/ 	.short	0x0100
        /*01c6*/ 	.byte	0x06
	.zero		1


	//   ....[14]....
        /*01c8*/ 	.word	0x00000a00
        /*01cc*/ 	.word	0x000000ff
        /*01d0*/ 	.word	0x00000068
        /*01d4*/ 	.short	0x0100
        /*01d6*/ 	.byte	0x06
	.zero		1


	//   ....[15]....
        /*01d8*/ 	.word	0x00000a10
        /*01dc*/ 	.word	0x000000ff
        /*01e0*/ 	.word	0x00000078
        /*01e4*/ 	.short	0x0100
        /*01e6*/ 	.byte	0x06
	.zero		1


	//   ....[16]....
        /*01e8*/ 	.word	0x00000b40
        /*01ec*/ 	.word	0x000000ff
        /*01f0*/ 	.word	0x00000080
        /*01f4*/ 	.short	0x0100
        /*01f6*/ 	.byte	0x04
	.zero		1


	//   ....[17]....
        /*01f8*/ 	.word	0x00000b50
        /*01fc*/ 	.word	0x000000ff
        /*0200*/ 	.word	0x000000a0
        /*0204*/ 	.short	0x0100
        /*0206*/ 	.byte	0x04
	.zero		1


	//   ....[18]....
        /*0208*/ 	.word	0x00000b60
        /*020c*/ 	.word	0x000000ff
        /*0210*/ 	.word	0x00000088
        /*0214*/ 	.short	0x0100
        /*0216*/ 	.byte	0x04
	.zero		1


	//   ....[19]....
        /*0218*/ 	.word	0x00000b70
        /*021c*/ 	.word	0x000000ff
        /*0220*/ 	.word	0x000000a8
        /*0224*/ 	.short	0x0100
        /*0226*/ 	.byte	0x04
	.zero		1


	//   ....[20]....
        /*0228*/ 	.word	0x00000b80
        /*022c*/ 	.word	0x000000ff
        /*0230*/ 	.word	0x00000090
        /*0234*/ 	.short	0x0100
        /*0236*/ 	.byte	0x04
	.zero		1


	//   ....[21]....
        /*0238*/ 	.word	0x00000b90
        /*023c*/ 	.word	0x000000ff
        /*0240*/ 	.word	0x000000b0
        /*0244*/ 	.short	0x0100
        /*0246*/ 	.byte	0x04
	.zero		1


	//   ....[22]....
        /*0248*/ 	.word	0x00000ba0
        /*024c*/ 	.word	0x000000ff
        /*0250*/ 	.word	0x00000098
        /*0254*/ 	.short	0x0100
        /*0256*/ 	.byte	0x04
	.zero		1


	//   ....[23]....
        /*0258*/ 	.word	0x00000bb0
        /*025c*/ 	.word	0x000000ff
        /*0260*/ 	.word	0x000000b8
        /*0264*/ 	.short	0x0100
        /*0266*/ 	.byte	0x04
	.zero		1


	//   ....[24]....
        /*0268*/ 	.word	0x00000ca0
        /*026c*/ 	.word	0x000000ff
        /*0270*/ 	.word	0x000000c0
        /*0274*/ 	.short	0x0100
        /*0276*/ 	.byte	0x04
	.zero		1


	//   ....[25]....
        /*0278*/ 	.word	0x00000cb0
        /*027c*/ 	.word	0x000000ff
        /*0280*/ 	.word	0x000000d0
        /*0284*/ 	.short	0x0100
        /*0286*/ 	.byte	0x04
	.zero		1


	//   ....[26]....
        /*0288*/ 	.word	0x00000cc0
        /*028c*/ 	.word	0x000000ff
        /*0290*/ 	.word	0x000000c8
        /*0294*/ 	.short	0x0100
        /*0296*/ 	.byte	0x04
	.zero		1


	//   ....[27]....
        /*0298*/ 	.word	0x00000cd0
        /*029c*/ 	.word	0x000000ff
        /*02a0*/ 	.word	0x000000d8
        /*02a4*/ 	.short	0x0100
        /*02a6*/ 	.byte	0x04
	.zero		1


	//   ....[28]....
        /*02a8*/ 	.word	0x000017c0
        /*02ac*/ 	.word	0x00000000
        /*02b0*/ 	.word	0x000000d0
        /*02b4*/ 	.short	0x010a
        /*02b6*/ 	.byte	0xff
	.zero		1


	//   ....[29]....
        /*02b8*/ 	.word	0x000017f0
        /*02bc*/ 	.word	0x00000000
        /*02c0*/ 	.word	0x000000c0
        /*02c4*/ 	.short	0x0101
        /*02c6*/ 	.byte	0xff
	.zero		1


	//   ....[30]....
        /*02c8*/ 	.word	0x000018c0
        /*02cc*/ 	.word	0x000000ff
        /*02d0*/ 	.word	0x00000020
        /*02d4*/ 	.short	0x010a
        /*02d6*/ 	.byte	0x04
	.zero		1


	//   ....[31]....
        /*02d8*/ 	.word	0x00001940
        /*02dc*/ 	.word	0x000000ff
        /*02e0*/ 	.word	0x00000020
        /*02e4*/ 	.short	0x010a
        /*02e6*/ 	.byte	0x21
	.zero		1


	//   ....[32]....
        /*02e8*/ 	.word	0x00001ad0
        /*02ec*/ 	.word	0x000000ff
        /*02f0*/ 	.word	0x00000020
        /*02f4*/ 	.short	0x010a
        /*02f6*/ 	.byte	0x08
	.zero		1


	//   ....[33]....
        /*02f8*/ 	.word	0x00001bf0
        /*02fc*/ 	.word	0x000000ff
        /*0300*/ 	.word	0x00000058
        /*0304*/ 	.short	0x0101
        /*0306*/ 	.byte	0x06
	.zero		1


	//   ....[34]....
        /*0308*/ 	.word	0x00001c10
        /*030c*/ 	.word	0x000000ff
        /*0310*/ 	.word	0x00000020
        /*0314*/ 	.short	0x010a
        /*0316*/ 	.byte	0x04
	.zero		1


	//   ....[35]....
        /*0318*/ 	.word	0x00001c90
        /*031c*/ 	.word	0x000000ff
        /*0320*/ 	.word	0x00000020
        /*0324*/ 	.short	0x010a
        /*0326*/ 	.byte	0x11
	.zero		1


	//   ....[36]....
        /*0328*/ 	.word	0x00001ea0
        /*032c*/ 	.word	0x000000ff
        /*0330*/ 	.word	0x00000020
        /*0334*/ 	.short	0x010a
        /*0336*/ 	.byte	0x07
	.zero		1


	//   ....[37]....
        /*0338*/ 	.word	0x00001f70
        /*033c*/ 	.word	0x00000003
        /*0340*/ 	.word	0x00000060
        /*0344*/ 	.short	0x010a
        /*0346*/ 	.byte	0xff
	.zero		1


	//   ....[38]....
        /*0348*/ 	.word	0x000020c0
        /*034c*/ 	.word	0x00000000
        /*0350*/ 	.word	0x00000000
        /*0354*/ 	.short	0x0101
        /*0356*/ 	.byte	0xff
	.zero		1


	//   ....[39]....
        /*0358*/ 	.word	0x00002660
        /*035c*/ 	.word	0x000000ff
        /*0360*/ 	.word	0x00000000
        /*0364*/ 	.short	0x010a
        /*0366*/ 	.byte	0x04
	.zero		1


	//   ....[40]....
        /*0368*/ 	.word	0x000026f0
        /*036c*/ 	.word	0x000000ff
        /*0370*/ 	.word	0x00000000
        /*0374*/ 	.short	0x010a
        /*0376*/ 	.byte	0x05
	.zero		1


	//   ....[41]....
        /*0378*/ 	.word	0x00002780
        /*037c*/ 	.word	0x000000ff
        /*0380*/ 	.word	0x00000000
        /*0384*/ 	.short	0x010a
        /*0386*/ 	.byte	0x05
	.zero		1


	//   ....[42]....
        /*0388*/ 	.word	0x00002820
        /*038c*/ 	.word	0x00000000
        /*0390*/ 	.word	0x00000000
        /*0394*/ 	.short	0x010a
        /*0396*/ 	.byte	0xff
	.zero		1


	//   ....[43]....
        /*0398*/ 	.word	0x00002940
        /*039c*/ 	.word	0x00000002
        /*03a0*/ 	.word	0x000000c0
        /*03a4*/ 	.short	0x010a
        /*03a6*/ 	.byte	0xff
	.zero		1


	//   ....[44]....
        /*03a8*/ 	.word	0x000029b0
        /*03ac*/ 	.word	0x00000002
        /*03b0*/ 	.word	0x00000000
        /*03b4*/ 	.short	0x0101
        /*03b6*/ 	.byte	0xff
	.zero		1


	//   ....[45]....
        /*03b8*/ 	.word	0x000029d0
        /*03bc*/ 	.word	0x000000ff
        /*03c0*/ 	.word	0x00000070
        /*03c4*/ 	.short	0x010a
        /*03c6*/ 	.byte	0x04
	.zero		1


	//   ....[46]....
        /*03c8*/ 	.word	0x00002af0
        /*03cc*/ 	.word	0x00000002
        /*03d0*/ 	.word	0x00000060
        /*03d4*/ 	.short	0x010a
        /*03d6*/ 	.byte	0xff
	.zero		1


	//   ....[47]....
        /*03d8*/ 	.word	0x00002bf0
        /*03dc*/ 	.word	0x00000002
        /*03e0*/ 	.word	0x00000000
        /*03e4*/ 	.short	0x0101
        /*03e6*/ 	.byte	0xff
	.zero		1


	//   ....[48]....
        /*03e8*/ 	.word	0x00002c80
        /*03ec*/ 	.word	0x000000ff
        /*03f0*/ 	.word	0x00000070
        /*03f4*/ 	.short	0x0106
        /*03f6*/ 	.byte	0x04
	.zero		1


	//   ....[49]....
        /*03f8*/ 	.word	0x00002ca0
        /*03fc*/ 	.word	0x000000ff
        /*0400*/ 	.word	0x00000070
        /*0404*/ 	.short	0x010a
        /*0406*/ 	.byte	0x04
	.zero		1


	//   ....[50]....
        /*0408*/ 	.word	0x00002d30
        /*040c*/ 	.word	0x000000ff
        /*0410*/ 	.word	0x00000070
        /*0414*/ 	.short	0x0106
        /*0416*/ 	.byte	0x07
	.zero		1


	//   ....[51]....
        /*0418*/ 	.word	0x00002d70
        /*041c*/ 	.word	0x00000000
        /*0420*/ 	.word	0x00000070
        /*0424*/ 	.short	0x010a
        /*0426*/ 	.byte	0xff
	.zero		1


	//   ....[52]....
        /*0428*/ 	.word	0x000032c0
        /*042c*/ 	.word	0x00000000
        /*0430*/ 	.word	0x00000060
        /*0434*/ 	.short	0x010a
        /*0436*/ 	.byte	0xff
	.zero		1


	//   ....[53]....
        /*0438*/ 	.word	0x000033c0
        /*043c*/ 	.word	0x00000003
        /*0440*/ 	.word	0x00000000
        /*0444*/ 	.short	0x0101
        /*0446*/ 	.byte	0xff
	.zero		1


	//   ....[54]....
        /*0448*/ 	.word	0x000033d0
        /*044c*/ 	.word	0x000000ff
        /*0450*/ 	.word	0x00000000
        /*0454*/ 	.short	0x010a
        /*0456*/ 	.byte	0x04
	.zero		1


	//   ....[55]....
        /*0458*/ 	.word	0x00003450
        /*045c*/ 	.word	0x000000ff
        /*0460*/ 	.word	0x000000a0
        /*0464*/ 	.short	0x010a
        /*0466*/ 	.byte	0x1f
	.zero		1


	//   ....[56]....
        /*0468*/ 	.word	0x00003530
        /*046c*/ 	.word	0x000000ff
        /*0470*/ 	.word	0x00000000
        /*0474*/ 	.short	0x010a
        /*0476*/ 	.byte	0x05
	.zero		1


	//   ....[57]....
        /*0478*/ 	.word	0x00003670
        /*047c*/ 	.word	0x000000ff
        /*0480*/ 	.word	0x00000000
        /*0484*/ 	.short	0x010a
        /*0486*/ 	.byte	0x04
	.zero		1


	//   ....[58]....
        /*0488*/ 	.word	0x00003900
        /*048c*/ 	.word	0x000000ff
        /*0490*/ 	.word	0x00000000
        /*0494*/ 	.short	0x010a
        /*0496*/ 	.byte	0x04
	.zero		1


	//   ....[59]....
        /*0498*/ 	.word	0x00003990
        /*049c*/ 	.word	0x000000ff
        /*04a0*/ 	.word	0x00000000
        /*04a4*/ 	.short	0x010a
        /*04a6*/ 	.byte	0x05
	.zero		1


	//   ....[60]....
        /*04a8*/ 	.word	0x00003a20
        /*04ac*/ 	.word	0x000000ff
        /*04b0*/ 	.word	0x00000000
        /*04b4*/ 	.short	0x010a
        /*04b6*/ 	.byte	0x05
	.zero		1


	//   ....[61]....
        /*04b8*/ 	.word	0x00003ab0
        /*04bc*/ 	.word	0x000000ff
        /*04c0*/ 	.word	0x00000000
        /*04c4*/ 	.short	0x010a
        /*04c6*/ 	.byte	0x04
	.zero		1


	//   ....[62]....
        /*04c8*/ 	.word	0x00003fa0
        /*04cc*/ 	.word	0x00000003
        /*04d0*/ 	.word	0x00000060
        /*04d4*/ 	.short	0x010a
        /*04d6*/ 	.byte	0xff
	.zero		1


	//   ....[63]....
        /*04d8*/ 	.word	0x00004110
        /*04dc*/ 	.word	0x00000000
        /*04e0*/ 	.word	0x00000000
        /*04e4*/ 	.short	0x0101
        /*04e6*/ 	.byte	0xff
	.zero		1


	//   ....[64]....
        /*04e8*/ 	.word	0x000045d0
        /*04ec*/ 	.word	0x000000ff
        /*04f0*/ 	.word	0x00000058
        /*04f4*/ 	.short	0x010a
        /*04f6*/ 	.byte	0x11
	.zero		1


	//   ....[65]....
        /*04f8*/ 	.word	0x00004760
        /*04fc*/ 	.word	0x000000ff
        /*0500*/ 	.word	0x00000048
        /*0504*/ 	.short	0x010a
        /*0506*/ 	.byte	0x11
	.zero		1


	//   ....[66]....
        /*0508*/ 	.word	0x00004970
        /*050c*/ 	.word	0x000000ff
        /*0510*/ 	.word	0x00000040
        /*0514*/ 	.short	0x010b
        /*0516*/ 	.byte	0x11
	.zero		1


	//   ....[67]....
        /*0518*/ 	.word	0x00004980
        /*051c*/ 	.word	0x000000ff
        /*0520*/ 	.word	0x00000000
        /*0524*/ 	.short	0x0101
        /*0526*/ 	.byte	0x30
	.zero		1


	//   ....[68]....
        /*0528*/ 	.word	0x000049c0
        /*052c*/ 	.word	0x00000000
        /*0530*/ 	.word	0x00000048
        /*0534*/ 	.short	0x010a
        /*0536*/ 	.byte	0xff
	.zero		1


	//   ....[69]....
        /*0538*/ 	.word	0x00004d00
        /*053c*/ 	.word	0x00000003
        /*0540*/ 	.word	0x00000060
        /*0544*/ 	.short	0x010a
        /*0546*/ 	.byte	0xff
	.zero		1


	//   ....[70]....
        /*0548*/ 	.word	0x00004e80
        /*054c*/ 	.word	0x00000000
        /*0550*/ 	.word	0x00000000
        /*0554*/ 	.short	0x0101
        /*0556*/ 	.byte	0xff
	.zero		1


	//   ....[71]....
        /*0558*/ 	.word	0x000058e0
        /*055c*/ 	.word	0x000000ff
        /*0560*/ 	.word	0x00000040
        /*0564*/ 	.short	0x010a
        /*0566*/ 	.byte	0x2c
	.zero		1


	//   ....[72]....
        /*0568*/ 	.word	0x000058f0
        /*056c*/ 	.word	0x00000016
        /*0570*/ 	.word	0x00000080
        /*0574*/ 	.short	0x010a
        /*0576*/ 	.byte	0xff
	.zero		1


	//   ....[73]....
        /*0578*/ 	.word	0x00005aa0
        /*057c*/ 	.word	0x000000ff
        /*0580*/ 	.word	0x00000040
        /*0584*/ 	.short	0x010a
        /*0586*/ 	.byte	0x2c
	.zero		1


	//   ....[74]....
        /*0588*/ 	.word	0x00005b80
        /*058c*/ 	.word	0x000000ff
        /*0590*/ 	.word	0x00000000
        /*0594*/ 	.short	0x0101
        /*0596*/ 	.byte	0x04
	.zero		1


	//   ....[75]....
        /*0598*/ 	.word	0x00005be0
        /*059c*/ 	.word	0x00000016
        /*05a0*/ 	.word	0x00000080
        /*05a4*/ 	.short	0x010a
        /*05a6*/ 	.byte	0xff
	.zero		1


	//   ....[76]....
        /*05a8*/ 	.word	0x00005f50
        /*05ac*/ 	.word	0x000000ff
        /*05b0*/ 	.word	0x00000000
        /*05b4*/ 	.short	0x0101
        /*05b6*/ 	.byte	0x04
	.zero		1


	//   ....[77]....
        /*05b8*/ 	.word	0x00006830
        /*05bc*/ 	.word	0x00000000
        /*05c0*/ 	.word	0x000000d0
        /*05c4*/ 	.short	0x010a
        /*05c6*/ 	.byte	0xff
	.zero		1


	//   ....[78]....
        /*05c8*/ 	.word	0x00006890
        /*05cc*/ 	.word	0x00000000
        /*05d0*/ 	.word	0x00000020
        /*05d4*/ 	.short	0x010a
        /*05d6*/ 	.byte	0xff
	.zero		1


	//   ....[79]....
        /*05d8*/ 	.word	0x000068f0
        /*05dc*/ 	.word	0x00000000
        /*05e0*/ 	.word	0x00000020
        /*05e4*/ 	.short	0x010a
        /*05e6*/ 	.byte	0xff
	.zero		1


	//   ....[80]....
        /*05e8*/ 	.word	0x00006940
        /*05ec*/ 	.word	0x00000003
        /*05f0*/ 	.word	0x00000060
        /*05f4*/ 	.short	0x010a
        /*05f6*/ 	.byte	0xff
	.zero		1


	//   ....[81]....
        /*05f8*/ 	.word	0x000069a0
        /*05fc*/ 	.word	0x00000000
        /*0600*/ 	.word	0x00000000
        /*0604*/ 	.short	0x010a
        /*0606*/ 	.byte	0xff
	.zero		1


	//   ....[82]....
        /*0608*/ 	.word	0x00006a00
        /*060c*/ 	.word	0x00000000
        /*0610*/ 	.word	0x00000000
        /*0614*/ 	.short	0x010a
        /*0616*/ 	.byte	0xff
	.zero		1


	//   ....[83]....
        /*0618*/ 	.word	0x00006a60
        /*061c*/ 	.word	0x00000000
        /*0620*/ 	.word	0x00000000
        /*0624*/ 	.short	0x010a
        /*0626*/ 	.byte	0xff
	.zero		1


	//   ....[84]....
        /*0628*/ 	.word	0x00006ab0
        /*062c*/ 	.word	0x00000002
        /*0630*/ 	.word	0x000000c0
        /*0634*/ 	.short	0x010a
        /*0636*/ 	.byte	0xff
	.zero		1


	//   ....[85]....
        /*0638*/ 	.word	0x00006b10
        /*063c*/ 	.word	0x00000002
        /*0640*/ 	.word	0x00000070
        /*0644*/ 	.short	0x010a
        /*0646*/ 	.byte	0xff
	.zero		1


	//   ....[86]....
        /*0648*/ 	.word	0x00006b60
        /*064c*/ 	.word	0x00000002
        /*0650*/ 	.word	0x00000060
        /*0654*/ 	.short	0x010a
        /*0656*/ 	.byte	0xff
	.zero		1


	//   ....[87]....
        /*0658*/ 	.word	0x00006bc0
        /*065c*/ 	.word	0x00000000
        /*0660*/ 	.word	0x00000070
        /*0664*/ 	.short	0x010a
        /*0666*/ 	.byte	0xff
	.zero		1


	//   ....[88]....
        /*0668*/ 	.word	0x00006c10
        /*066c*/ 	.word	0x00000000
        /*0670*/ 	.word	0x00000060
        /*0674*/ 	.short	0x010a
        /*0676*/ 	.byte	0xff
	.zero		1


	//   ....[89]....
        /*0678*/ 	.word	0x00006c70
        /*067c*/ 	.word	0x00000002
        /*0680*/ 	.word	0x000000a0
        /*0684*/ 	.short	0x010a
        /*0686*/ 	.byte	0xff
	.zero		1


	//   ....[90]....
        /*0688*/ 	.word	0x00006cd0
        /*068c*/ 	.word	0x00000000
        /*0690*/ 	.word	0x00000000
        /*0694*/ 	.short	0x010a
        /*0696*/ 	.byte	0xff
	.zero		1


	//   ....[91]....
        /*0698*/ 	.word	0x00006d30
        /*069c*/ 	.word	0x00000000
        /*06a0*/ 	.word	0x00000000
        /*06a4*/ 	.short	0x010a
        /*06a6*/ 	.byte	0xff
	.zero		1


	//   ....[92]....
        /*06a8*/ 	.word	0x00006d90
        /*06ac*/ 	.word	0x00000000
        /*06b0*/ 	.word	0x00000000
        /*06b4*/ 	.short	0x010a
        /*06b6*/ 	.byte	0xff
	.zero		1


	//   ....[93]....
        /*06b8*/ 	.word	0x00006df0
        /*06bc*/ 	.word	0x00000000
        /*06c0*/ 	.word	0x00000000
        /*06c4*/ 	.short	0x010a
        /*06c6*/ 	.byte	0xff
	.zero		1


	//   ....[94]....
        /*06c8*/ 	.word	0x00006e50
        /*06cc*/ 	.word	0x00000000
        /*06d0*/ 	.word	0x00000000
        /*06d4*/ 	.short	0x010a
        /*06d6*/ 	.byte	0xff
	.zero		1


	//   ....[95]....
        /*06d8*/ 	.word	0x00006ea0
        /*06dc*/ 	.word	0x00000003
        /*06e0*/ 	.word	0x00000060
        /*06e4*/ 	.short	0x010a
        /*06e6*/ 	.byte	0xff
	.zero		1


	//   ....[96]....
        /*06e8*/ 	.word	0x00006f00
        /*06ec*/ 	.word	0x00000000
        /*06f0*/ 	.word	0x00000058
        /*06f4*/ 	.short	0x010a
        /*06f6*/ 	.byte	0xff
	.zero		1


	//   ....[97]....
        /*06f8*/ 	.word	0x00006f60
        /*06fc*/ 	.word	0x00000000
        /*0700*/ 	.word	0x00000048
        /*0704*/ 	.short	0x010a
        /*0706*/ 	.byte	0xff
	.zero		1


	//   ....[98]....
        /*0708*/ 	.word	0x00006fb0
        /*070c*/ 	.word	0x00000003
        /*0710*/ 	.word	0x00000060
        /*0714*/ 	.short	0x010a
        /*0716*/ 	.byte	0xff
	.zero		1


	//   ....[99]....
        /*0718*/ 	.word	0x00007010
        /*071c*/ 	.word	0x00000000
        /*0720*/ 	.word	0x00000040
        /*0724*/ 	.short	0x010a
        /*0726*/ 	.byte	0xff
	.zero		1


	//   ....[100]....
        /*0728*/ 	.word	0x00007060
        /*072c*/ 	.word	0x00000016
        /*0730*/ 	.word	0x00000080
        /*0734*/ 	.short	0x010a
        /*0736*/ 	.byte	0xff
	.zero		1


	//----- nvinfo : EIATTR_NUM_MBARRIERS
	.align		4
.L_47:
        /*0738*/ 	.byte	0x03, 0x38
        /*073a*/ 	.short	0x001c


	//----- nvinfo : EIATTR_EXIT_INSTR_OFFSETS
	.align		4
        /*073c*/ 	.byte	0x04, 0x1c
        /*073e*/ 	.short	(.L_49 - .L_48)


	//   ....[0]....
.L_48:
        /*0740*/ 	.word	0x00002850


	//   ....[1]....
        /*0744*/ 	.word	0x00002d40


	//   ....[2]....
        /*0748*/ 	.word	0x00002da0


	//   ....[3]....
        /*074c*/ 	.word	0x00003d10


	//   ....[4]....
        /*0750*/ 	.word	0x000049f0


	//   ....[5]....
        /*0754*/ 	.word	0x00004a30


	//   ....[6]....
        /*0758*/ 	.word	0x00006820


	//----- nvinfo : EIATTR_MAX_THREADS
	.align		4
.L_49:
        /*075c*/ 	.byte	0x04, 0x05
        /*075e*/ 	.short	(.L_51 - .L_50)
.L_50:
        /*0760*/ 	.word	0x00000100
        /*0764*/ 	.word	0x00000001
        /*0768*/ 	.word	0x00000001


	//----- nvinfo : EIATTR_CRS_STACK_SIZE
	.align		4
.L_51:
        /*076c*/ 	.byte	0x04, 0x1e
        /*076e*/ 	.short	(.L_53 - .L_52)
.L_52:
        /*0770*/ 	.word	0x00000000


	//----- nvinfo : EIATTR_CBANK_PARAM_SIZE
	.align		4
.L_53:
        /*0774*/ 	.byte	0x03, 0x19
        /*0776*/ 	.short	0x0800


	//----- nvinfo : EIATTR_PARAM_CBANK
	.align		4
        /*0778*/ 	.byte	0x04, 0x0a
        /*077a*/ 	.short	(.L_55 - .L_54)
	.align		4
.L_54:
        /*077c*/ 	.word	index@(.nv.constant0._ZN7cutlass13device_kernelINS_4gemm6kernel13GemmUniversalIN4cute5tupleIJiiiiEEENS1_10collective13CollectiveMmaINS1_35MainloopSm100TmaUmmaWarpSpecializedILi4ELi2ELi4ENS5_IJNS4_1CILi2EEENSA_ILi1EEESC_EEEEENS5_IJNSA_ILi64EEESF_NSA_ILi128EEEEEENS_12float_e4m3_tENS5_IJlSC_lEEESI_SJ_NS4_8TiledMMAINS4_8MMA_AtomIJNS4_10MMA_TraitsINS4_19SM100_MMA_F8F6F4_SSEJSI_SI_fSF_SF_NS4_17integral_constantINS4_4UMMA5MajorELSQ_0EEESR_NSO_INSP_7ScaleInELSS_0EEEST_EEEEEENS4_6LayoutINS5_IJSC_SC_SC_EEENS5_IJNSA_ILi0EEESY_SY_EEEEENS5_IJNS4_10UnderscoreES11_S11_EEEEENS4_13SM90_TMA_LOADENS4_14ComposedLayoutINS4_7SwizzleILi3ELi4ELi3EEENS4_18smem_ptr_flag_bitsILi8EEENSW_INS5_IJNSA_ILi8EEESG_EEENS5_IJSG_SC_EEEEEEEvNS4_8identityENS4_23SM90_TMA_LOAD_MULTICASTES1E_vS1F_EENS_8epilogue10collective18CollectiveEpilogueINS1I_23Sm100TmaWarpSpecializedILi1ELi1ELi32ELb0ELb0EEEJSH_NS5_IJNSW_ISF_SC_EES1N_EEESI_SJ_SI_SJ_NS1I_6fusion15FusionCallbacksIS1M_NS1P_17LinearCombinationISI_fSI_fLNS_15FloatRoundStyleE2EEESH_S1O_JEEENS4_5SM1004TMEM4LOAD26SM100_TMEM_LOAD_16dp32b32xES14_NS15_INS16_ILi2ELi4ELi3EEES19_NSW_INS5_IJS1A_SF_EEENS5_IJSF_SC_EEEEEEENS4_39AutoVectorizingCopyWithAssumedAlignmentILi128EEENS4_14SM90_TMA_STOREES23_S25_S25_EEEvvEEEEvNT_6ParamsE)
        /*0780*/ 	.short	0x0380
        /*0782*/ 	.short	0x0800


	//----- nvinfo : EIATTR_SW_WAR
	.align		4
.L_55:
        /*0784*/ 	.byte	0x04, 0x36
        /*0786*/ 	.short	(.L_57 - .L_56)
.L_56:
        /*0788*/ 	.word	0x00000008
.L_57:


//--------------------- .nv.callgraph             --------------------------
	.section	.nv.callgraph,"",@"SHT_CUDA_CALLGRAPH"
	.align	4
	.sectionentsize	8
	.align		4
        /*0000*/ 	.word	0x00000000
	.align		4
        /*0004*/ 	.word	0xffffffff
	.align		4
        /*0008*/ 	.word	index@(_ZN7cutlass13device_kernelINS_4gemm6kernel13GemmUniversalIN4cute5tupleIJiiiiEEENS1_10collective13CollectiveMmaINS1_35MainloopSm100TmaUmmaWarpSpecializedILi4ELi2ELi4ENS5_IJNS4_1CILi2EEENSA_ILi1EEESC_EEEEENS5_IJNSA_ILi64EEESF_NSA_ILi128EEEEEENS_12float_e4m3_tENS5_IJlSC_lEEESI_SJ_NS4_8TiledMMAINS4_8MMA_AtomIJNS4_10MMA_TraitsINS4_19SM100_MMA_F8F6F4_SSEJSI_SI_fSF_SF_NS4_17integral_constantINS4_4UMMA5MajorELSQ_0EEESR_NSO_INSP_7ScaleInELSS_0EEEST_EEEEEENS4_6LayoutINS5_IJSC_SC_SC_EEENS5_IJNSA_ILi0EEESY_SY_EEEEENS5_IJNS4_10UnderscoreES11_S11_EEEEENS4_13SM90_TMA_LOADENS4_14ComposedLayoutINS4_7SwizzleILi3ELi4ELi3EEENS4_18smem_ptr_flag_bitsILi8EEENSW_INS5_IJNSA_ILi8EEESG_EEENS5_IJSG_SC_EEEEEEEvNS4_8identityENS4_23SM90_TMA_LOAD_MULTICASTES1E_vS1F_EENS_8epilogue10collective18CollectiveEpilogueINS1I_23Sm100TmaWarpSpecializedILi1ELi1ELi32ELb0ELb0EEEJSH_NS5_IJNSW_ISF_SC_EES1N_EEESI_SJ_SI_SJ_NS1I_6fusion15FusionCallbacksIS1M_NS1P_17LinearCombinationISI_fSI_fLNS_15FloatRoundStyleE2EEESH_S1O_JEEENS4_5SM1004TMEM4LOAD26SM100_TMEM_LOAD_16dp32b32xES14_NS15_INS16_ILi2ELi4ELi3EEES19_NSW_INS5_IJS1A_SF_EEENS5_IJSF_SC_EEEEEEENS4_39AutoVectorizingCopyWithAssumedAlignmentILi128EEENS4_14SM90_TMA_STOREES23_S25_S25_EEEvvEEEEvNT_6ParamsE)
	.align		4
        /*000c*/ 	.word	index@(__assertfail)
	.align		4
        /*0010*/ 	.word	0x00000000
	.align		4
        /*0014*/ 	.word	0xfffffffe
	.align		4
        /*0018*/ 	.word	0x00000000
	.align		4
        /*001c*/ 	.word	0xfffffffd
	.align		4
        /*0020*/ 	.word	0x00000000
	.align		4
        /*0024*/ 	.word	0xfffffffc


//--------------------- .nv.constant4             --------------------------
	.section	.nv.constant4,"a",@progbits
	.align	8
	.align		8
.nv.constant4:
        /*0000*/ 	.dword	__assertfail
	.align		8
        /*0008*/ 	.dword	__unnamed_1
	.align		8
        /*0010*/ 	.dword	__unnamed_2
	.align		8
        /*0018*/ 	.dword	_ZN39_INTERNAL_fc13ad7d_4_k_cu_e734fc9d_87824cuda3std3__45__cpo5beginE
	.align		8
        /*0020*/ 	.dword	_ZN39_INTERNAL_fc13ad7d_4_k_cu_e734fc9d_87824cuda3std3__45__cpo3endE
	.align		8
        /*0028*/ 	.dword	_ZN39_INTERNAL_fc13ad7d_4_k_cu_e734fc9d_87824cuda3std3__45__cpo6cbeginE
	.align		8
        /*0030*/ 	.dword	_ZN39_INTERNAL_fc13ad7d_4_k_cu_e734fc9d_87824cuda3std3__45__cpo4cendE
	.align		8
        /*0038*/ 	.dword	_ZN39_INTERNAL_fc13ad7d_4_k_cu_e734fc9d_87824cuda3std3__441_GLOBAL__N__fc13ad7d_4_k_cu_e734fc9d_87826ignoreE
	.align		8
        /*0040*/ 	.dword	_ZN39_INTERNAL_fc13ad7d_4_k_cu_e734fc9d_87824cuda3std3__419piecewise_constructE
	.align		8
        /*0048*/ 	.dword	_ZN39_INTERNAL_fc13ad7d_4_k_cu_e734fc9d_87824cuda3std3__48in_placeE
	.align		8
        /*0050*/ 	.dword	_ZN39_INTERNAL_fc13ad7d_4_k_cu_e734fc9d_87824cuda3std6ranges3__45__cpo4swapE
	.align		8
        /*0058*/ 	.dword	_ZN39_INTERNAL_fc13ad7d_4_k_cu_e734fc9d_87824cuda3std6ranges3__45__cpo9iter_moveE
	.align		8
        /*0060*/ 	.dword	_ZN39_INTERNAL_fc13ad7d_4_k_cu_e734fc9d_87824cute7productE
	.align		8
        /*0068*/ 	.dword	_ZN39_INTERNAL_fc13ad7d_4_k_cu_e734fc9d_87824cute1_E
	.align		8
        /*0070*/ 	.dword	$str$25
	.align		8
        /*0078*/ 	.dword	$str$26
	.align		8
        /*0080*/ 	.dword	$str$27
	.align		8
        /*0088*/ 	.dword	$str$28


//--------------------- .text._ZN7cutlass13device_kernelINS_4gemm6kernel13GemmUniversalIN4cute5tupleIJiiiiEEENS1_10collective13CollectiveMmaINS1_35MainloopSm100TmaUmmaWarpSpecializedILi4ELi2ELi4ENS5_IJNS4_1CILi2EEENSA_ILi1EEESC_EEEEENS5_IJNSA_ILi64EEESF_NSA_ILi128EEEEEENS_12float_e4m3_tENS5_IJlSC_lEEESI_SJ_NS4_8TiledMMAINS4_8MMA_AtomIJNS4_10MMA_TraitsINS4_19SM100_MMA_F8F6F4_SSEJSI_SI_fSF_SF_NS4_17integral_constantINS4_4UMMA5MajorELSQ_0EEESR_NSO_INSP_7ScaleInELSS_0EEEST_EEEEEENS4_6LayoutINS5_IJSC_SC_SC_EEENS5_IJNSA_ILi0EEESY_SY_EEEEENS5_IJNS4_10UnderscoreES11_S11_EEEEENS4_13SM90_TMA_LOADENS4_14ComposedLayoutINS4_7SwizzleILi3ELi4ELi3EEENS4_18smem_ptr_flag_bitsILi8EEENSW_INS5_IJNSA_ILi8EEESG_EEENS5_IJSG_SC_EEEEEEEvNS4_8identityENS4_23SM90_TMA_LOAD_MULTICASTES1E_vS1F_EENS_8epilogue10collective18CollectiveEpilogueINS1I_23Sm100TmaWarpSpecializedILi1ELi1ELi32ELb0ELb0EEEJSH_NS5_IJNSW_ISF_SC_EES1N_EEESI_SJ_SI_SJ_NS1I_6fusion15FusionCallbacksIS1M_NS1P_17LinearCombinationISI_fSI_fLNS_15FloatRoundStyleE2EEESH_S1O_JEEENS4_5SM1004TMEM4LOAD26SM100_TMEM_LOAD_16dp32b32xES14_NS15_INS16_ILi2ELi4ELi3EEES19_NSW_INS5_IJS1A_SF_EEENS5_IJSF_SC_EEEEEEENS4_39AutoVectorizingCopyWithAssumedAlignmentILi128EEENS4_14SM90_TMA_STOREES23_S25_S25_EEEvvEEEEvNT_6ParamsE --------------------------
	.section	.text._ZN7cutlass13device_kernelINS_4gemm6kernel13GemmUniversalIN4cute5tupleIJiiiiEEENS1_10collective13CollectiveMmaINS1_35MainloopSm100TmaUmmaWarpSpecializedILi4ELi2ELi4ENS5_IJNS4_1CILi2EEENSA_ILi1EEESC_EEEEENS5_IJNSA_ILi64EEESF_NSA_ILi128EEEEEENS_12float_e4m3_tENS5_IJlSC_lEEESI_SJ_NS4_8TiledMMAINS4_8MMA_AtomIJNS4_10MMA_TraitsINS4_19SM100_MMA_F8F6F4_SSEJSI_SI_fSF_SF_NS4_17integral_constantINS4_4UMMA5MajorELSQ_0EEESR_NSO_INSP_7ScaleInELSS_0EEEST_EEEEEENS4_6LayoutINS5_IJSC_SC_SC_EEENS5_IJNSA_ILi0EEESY_SY_EEEEENS5_IJNS4_10UnderscoreES11_S11_EEEEENS4_13SM90_TMA_LOADENS4_14ComposedLayoutINS4_7SwizzleILi3ELi4ELi3EEENS4_18smem_ptr_flag_bitsILi8EEENSW_INS5_IJNSA_ILi8EEESG_EEENS5_IJSG_SC_EEEEEEEvNS4_8identityENS4_23SM90_TMA_LOAD_MULTICASTES1E_vS1F_EENS_8epilogue10collective18CollectiveEpilogueINS1I_23Sm100TmaWarpSpecializedILi1ELi1ELi32ELb0ELb0EEEJSH_NS5_IJNSW_ISF_SC_EES1N_EEESI_SJ_SI_SJ_NS1I_6fusion15FusionCallbacksIS1M_NS1P_17LinearCombinationISI_fSI_fLNS_15FloatRoundStyleE2EEESH_S1O_JEEENS4_5SM1004TMEM4LOAD26SM100_TMEM_LOAD_16dp32b32xES14_NS15_INS16_ILi2ELi4ELi3EEES19_NSW_INS5_IJS1A_SF_EEENS5_IJSF_SC_EEEEEEENS4_39AutoVectorizingCopyWithAssumedAlignmentILi128EEENS4_14SM90_TMA_STOREES23_S25_S25_EEEvvEEEEvNT_6ParamsE,"ax",@progbits
	.align	128
.text._ZN7cutlass13device_kernelINS_4gemm6kernel13GemmUniversalIN4cute5tupleIJiiiiEEENS1_10collective13CollectiveMmaINS1_35MainloopSm100TmaUmmaWarpSpecializedILi4ELi2ELi4ENS5_IJNS4_1CILi2EEENSA_ILi1EEESC_EEEEENS5_IJNSA_ILi64EEESF_NSA_ILi128EEEEEENS_12float_e4m3_tENS5_IJlSC_lEEESI_SJ_NS4_8TiledMMAINS4_8MMA_AtomIJNS4_10MMA_TraitsINS4_19SM100_MMA_F8F6F4_SSEJSI_SI_fSF_SF_NS4_17integral_constantINS4_4UMMA5MajorELSQ_0EEESR_NSO_INSP_7ScaleInELSS_0EEEST_EEEEEENS4_6LayoutINS5_IJSC_SC_SC_EEENS5_IJNSA_ILi0EEESY_SY_EEEEENS5_IJNS4_10UnderscoreES11_S11_EEEEENS4_13SM90_TMA_LOADENS4_14ComposedLayoutINS4_7SwizzleILi3ELi4ELi3EEENS4_18smem_ptr_flag_bitsILi8EEENSW_INS5_IJNSA_ILi8EEESG_EEENS5_IJSG_SC_EEEEEEEvNS4_8identityENS4_23SM90_TMA_LOAD_MULTICASTES1E_vS1F_EENS_8epilogue10collective18CollectiveEpilogueINS1I_23Sm100TmaWarpSpecializedILi1ELi1ELi32ELb0ELb0EEEJSH_NS5_IJNSW_ISF_SC_EES1N_EEESI_SJ_SI_SJ_NS1I_6fusion15FusionCallbacksIS1M_NS1P_17LinearCombinationISI_fSI_fLNS_15FloatRoundStyleE2EEESH_S1O_JEEENS4_5SM1004TMEM4LOAD26SM100_TMEM_LOAD_16dp32b32xES14_NS15_INS16_ILi2ELi4ELi3EEES19_NSW_INS5_IJS1A_SF_EEENS5_IJSF_SC_EEEEEEENS4_39AutoVectorizingCopyWithAssumedAlignmentILi128EEENS4_14SM90_TMA_STOREES23_S25_S25_EEEvvEEEEvNT_6ParamsE:
        .type           _ZN7cutlass13device_kernelINS_4gemm6kernel13GemmUniversalIN4cute5tupleIJiiiiEEENS1_10collective13CollectiveMmaINS1_35MainloopSm100TmaUmmaWarpSpecializedILi4ELi2ELi4ENS5_IJNS4_1CILi2EEENSA_ILi1EEESC_EEEEENS5_IJNSA_ILi64EEESF_NSA_ILi128EEEEEENS_12float_e4m3_tENS5_IJlSC_lEEESI_SJ_NS4_8TiledMMAINS4_8MMA_AtomIJNS4_10MMA_TraitsINS4_19SM100_MMA_F8F6F4_SSEJSI_SI_fSF_SF_NS4_17integral_constantINS4_4UMMA5MajorELSQ_0EEESR_NSO_INSP_7ScaleInELSS_0EEEST_EEEEEENS4_6LayoutINS5_IJSC_SC_SC_EEENS5_IJNSA_ILi0EEESY_SY_EEEEENS5_IJNS4_10UnderscoreES11_S11_EEEEENS4_13SM90_TMA_LOADENS4_14ComposedLayoutINS4_7SwizzleILi3ELi4ELi3EEENS4_18smem_ptr_flag_bitsILi8EEENSW_INS5_IJNSA_ILi8EEESG_EEENS5_IJSG_SC_EEEEEEEvNS4_8identityENS4_23SM90_TMA_LOAD_MULTICASTES1E_vS1F_EENS_8epilogue10collective18CollectiveEpilogueINS1I_23Sm100TmaWarpSpecializedILi1ELi1ELi32ELb0ELb0EEEJSH_NS5_IJNSW_ISF_SC_EES1N_EEESI_SJ_SI_SJ_NS1I_6fusion15FusionCallbacksIS1M_NS1P_17LinearCombinationISI_fSI_fLNS_15FloatRoundStyleE2EEESH_S1O_JEEENS4_5SM1004TMEM4LOAD26SM100_TMEM_LOAD_16dp32b32xES14_NS15_INS16_ILi2ELi4ELi3EEES19_NSW_INS5_IJS1A_SF_EEENS5_IJSF_SC_EEEEEEENS4_39AutoVectorizingCopyWithAssumedAlignmentILi128EEENS4_14SM90_TMA_STOREES23_S25_S25_EEEvvEEEEvNT_6ParamsE,@function
        .size           _ZN7cutlass13device_kernelINS_4gemm6kernel13GemmUniversalIN4cute5tupleIJiiiiEEENS1_10collective13CollectiveMmaINS1_35MainloopSm100TmaUmmaWarpSpecializedILi4ELi2ELi4ENS5_IJNS4_1CILi2EEENSA_ILi1EEESC_EEEEENS5_IJNSA_ILi64EEESF_NSA_ILi128EEEEEENS_12float_e4m3_tENS5_IJlSC_lEEESI_SJ_NS4_8TiledMMAINS4_8MMA_AtomIJNS4_10MMA_TraitsINS4_19SM100_MMA_F8F6F4_SSEJSI_SI_fSF_SF_NS4_17integral_constantINS4_4UMMA5MajorELSQ_0EEESR_NSO_INSP_7ScaleInELSS_0EEEST_EEEEEENS4_6LayoutINS5_IJSC_SC_SC_EEENS5_IJNSA_ILi0EEESY_SY_EEEEENS5_IJNS4_10UnderscoreES11_S11_EEEEENS4_13SM90_TMA_LOADENS4_14ComposedLayoutINS4_7SwizzleILi3ELi4ELi3EEENS4_18smem_ptr_flag_bitsILi8EEENSW_INS5_IJNSA_ILi8EEESG_EEENS5_IJSG_SC_EEEEEEEvNS4_8identityENS4_23SM90_TMA_LOAD_MULTICASTES1E_vS1F_EENS_8epilogue10collective18CollectiveEpilogueINS1I_23Sm100TmaWarpSpecializedILi1ELi1ELi32ELb0ELb0EEEJSH_NS5_IJNSW_ISF_SC_EES1N_EEESI_SJ_SI_SJ_NS1I_6fusion15FusionCallbacksIS1M_NS1P_17LinearCombinationISI_fSI_fLNS_15FloatRoundStyleE2EEESH_S1O_JEEENS4_5SM1004TMEM4LOAD26SM100_TMEM_LOAD_16dp32b32xES14_NS15_INS16_ILi2ELi4ELi3EEES19_NSW_INS5_IJS1A_SF_EEENS5_IJSF_SC_EEEEEEENS4_39AutoVectorizingCopyWithAssumedAlignmentILi128EEENS4_14SM90_TMA_STOREES23_S25_S25_EEEvvEEEEvNT_6ParamsE,(.L_x_135 - _ZN7cutlass13device_kernelINS_4gemm6kernel13GemmUniversalIN4cute5tupleIJiiiiEEENS1_10collective13CollectiveMmaINS1_35MainloopSm100TmaUmmaWarpSpecializedILi4ELi2ELi4ENS5_IJNS4_1CILi2EEENSA_ILi1EEESC_EEEEENS5_IJNSA_ILi64EEESF_NSA_ILi128EEEEEENS_12float_e4m3_tENS5_IJlSC_lEEESI_SJ_NS4_8TiledMMAINS4_8MMA_AtomIJNS4_10MMA_TraitsINS4_19SM100_MMA_F8F6F4_SSEJSI_SI_fSF_SF_NS4_17integral_constantINS4_4UMMA5MajorELSQ_0EEESR_NSO_INSP_7ScaleInELSS_0EEEST_EEEEEENS4_6LayoutINS5_IJSC_SC_SC_EEENS5_IJNSA_ILi0EEESY_SY_EEEEENS5_IJNS4_10UnderscoreES11_S11_EEEEENS4_13SM90_TMA_LOADENS4_14ComposedLayoutINS4_7SwizzleILi3ELi4ELi3EEENS4_18smem_ptr_flag_bitsILi8EEENSW_INS5_IJNSA_ILi8EEESG_EEENS5_IJSG_SC_EEEEEEEvNS4_8identityENS4_23SM90_TMA_LOAD_MULTICASTES1E_vS1F_EENS_8epilogue10collective18CollectiveEpilogueINS1I_23Sm100TmaWarpSpecializedILi1ELi1ELi32ELb0ELb0EEEJSH_NS5_IJNSW_ISF_SC_EES1N_EEESI_SJ_SI_SJ_NS1I_6fusion15FusionCallbacksIS1M_NS1P_17LinearCombinationISI_fSI_fLNS_15FloatRoundStyleE2EEESH_S1O_JEEENS4_5SM1004TMEM4LOAD26SM100_TMEM_LOAD_16dp32b32xES14_NS15_INS16_ILi2ELi4ELi3EEES19_NSW_INS5_IJS1A_SF_EEENS5_IJSF_SC_EEEEEEENS4_39AutoVectorizingCopyWithAssumedAlignmentILi128EEENS4_14SM90_TMA_STOREES23_S25_S25_EEEvvEEEEvNT_6ParamsE)
        .other          _ZN7cutlass13device_kernelINS_4gemm6kernel13GemmUniversalIN4cute5tupleIJiiiiEEENS1_10collective13CollectiveMmaINS1_35MainloopSm100TmaUmmaWarpSpecializedILi4ELi2ELi4ENS5_IJNS4_1CILi2EEENSA_ILi1EEESC_EEEEENS5_IJNSA_ILi64EEESF_NSA_ILi128EEEEEENS_12float_e4m3_tENS5_IJlSC_lEEESI_SJ_NS4_8TiledMMAINS4_8MMA_AtomIJNS4_10MMA_TraitsINS4_19SM100_MMA_F8F6F4_SSEJSI_SI_fSF_SF_NS4_17integral_constantINS4_4UMMA5MajorELSQ_0EEESR_NSO_INSP_7ScaleInELSS_0EEEST_EEEEEENS4_6LayoutINS5_IJSC_SC_SC_EEENS5_IJNSA_ILi0EEESY_SY_EEEEENS5_IJNS4_10UnderscoreES11_S11_EEEEENS4_13SM90_TMA_LOADENS4_14ComposedLayoutINS4_7SwizzleILi3ELi4ELi3EEENS4_18smem_ptr_flag_bitsILi8EEENSW_INS5_IJNSA_ILi8EEESG_EEENS5_IJSG_SC_EEEEEEEvNS4_8identityENS4_23SM90_TMA_LOAD_MULTICASTES1E_vS1F_EENS_8epilogue10collective18CollectiveEpilogueINS1I_23Sm100TmaWarpSpecializedILi1ELi1ELi32ELb0ELb0EEEJSH_NS5_IJNSW_ISF_SC_EES1N_EEESI_SJ_SI_SJ_NS1I_6fusion15FusionCallbacksIS1M_NS1P_17LinearCombinationISI_fSI_fLNS_15FloatRoundStyleE2EEESH_S1O_JEEENS4_5SM1004TMEM4LOAD26SM100_TMEM_LOAD_16dp32b32xES14_NS15_INS16_ILi2ELi4ELi3EEES19_NSW_INS5_IJS1A_SF_EEENS5_IJSF_SC_EEEEEEENS4_39AutoVectorizingCopyWithAssumedAlignmentILi128EEENS4_14SM90_TMA_STOREES23_S25_S25_EEEvvEEEEvNT_6ParamsE,@"STO_CUDA_ENTRY STV_DEFAULT"
_ZN7cutlass13device_kernelINS_4gemm6kernel13GemmUniversalIN4cute5tupleIJiiiiEEENS1_10collective13CollectiveMmaINS1_35MainloopSm100TmaUmmaWarpSpecializedILi4ELi2ELi4ENS5_IJNS4_1CILi2EEENSA_ILi1EEESC_EEEEENS5_IJNSA_ILi64EEESF_NSA_ILi128EEEEEENS_12float_e4m3_tENS5_IJlSC_lEEESI_SJ_NS4_8TiledMMAINS4_8MMA_AtomIJNS4_10MMA_TraitsINS4_19SM100_MMA_F8F6F4_SSEJSI_SI_fSF_SF_NS4_17integral_constantINS4_4UMMA5MajorELSQ_0EEESR_NSO_INSP_7ScaleInELSS_0EEEST_EEEEEENS4_6LayoutINS5_IJSC_SC_SC_EEENS5_IJNSA_ILi0EEESY_SY_EEEEENS5_IJNS4_10UnderscoreES11_S11_EEEEENS4_13SM90_TMA_LOADENS4_14ComposedLayoutINS4_7SwizzleILi3ELi4ELi3EEENS4_18smem_ptr_flag_bitsILi8EEENSW_INS5_IJNSA_ILi8EEESG_EEENS5_IJSG_SC_EEEEEEEvNS4_8identityENS4_23SM90_TMA_LOAD_MULTICASTES1E_vS1F_EENS_8epilogue10collective18CollectiveEpilogueINS1I_23Sm100TmaWarpSpecializedILi1ELi1ELi32ELb0ELb0EEEJSH_NS5_IJNSW_ISF_SC_EES1N_EEESI_SJ_SI_SJ_NS1I_6fusion15FusionCallbacksIS1M_NS1P_17LinearCombinationISI_fSI_fLNS_15FloatRoundStyleE2EEESH_S1O_JEEENS4_5SM1004TMEM4LOAD26SM100_TMEM_LOAD_16dp32b32xES14_NS15_INS16_ILi2ELi4ELi3EEES19_NSW_INS5_IJS1A_SF_EEENS5_IJSF_SC_EEEEEEENS4_39AutoVectorizingCopyWithAssumedAlignmentILi128EEENS4_14SM90_TMA_STOREES23_S25_S25_EEEvvEEEEvNT_6ParamsE:
[----:B------:R-:W1:Y:S01]  /*0000*/  LDC R1, c[0x0][0x37c] ;  /* 0x0000df00ff017b82 */ /* 0x000e620000000800 */
[----:B------:R-:W2:Y:S01]  /*0010*/  S2R R76, SR_TID.X ;  /* 0x00000000004c7919 */ /* 0x000ea20000002100 */
[----:B------:R-:W3:Y:S01]  /*0020*/  LDCU.64 UR8, c[0x0][0x890] ;  /* 0x00011200ff0877ac */ /* 0x000ee20008000a00 */
[----:B------:R-:W-:Y:S02]  /*0030*/  PRMT R79, RZ, 0x7610, R79 ;  /* 0x00007610ff4f7816 */ /* 0x000fe4000000004f */
[----:B------:R-:W-:Y:S01]  /*0040*/  ELECT P3, URZ, PT ;  /* 0x0000000000ff782f */ /* 0x000fe20003860000 */
[----:B---3--:R-:W-:-:S04]  /*0050*/  UISETP.NE.U32.AND UP0, UPT, UR8, URZ, UPT ;  /* 0x000000ff0800728c */ /* 0x008fc8000bf05070 */
[----:B------:R-:W-:Y:S01]  /*0060*/  UISETP.NE.AND.EX UP0, UPT, UR9, URZ, UPT, UP0 ;  /* 0x000000ff0900728c */ /* 0x000fe2000bf05300 */
[----:B--2---:R-:W-:-:S05]  /*0070*/  SHF.R.U32.HI R80, RZ, 0x5, R76 ;  /* 0x00000005ff507819 */ /* 0x004fca000001164c */
[----:B------:R-:W2:Y:S02]  /*0080*/  SHFL.IDX PT, R0, R80, RZ, 0x1f ;  /* 0x00001fff50007589 */ /* 0x000ea400000e0000 */
[----:B--2---:R-:W-:Y:S01]  /*0090*/  R2UR UR18, R0 ;  /* 0x00000000001272ca */ /* 0x004fe200000e0000 */
[----:B-1----:R-:W-:-:S14]  /*00a0*/  BRA.U UP0, `(.L_x_0) ;  /* 0x0000000100307547 */ /* 0x002fdc000b800000 */
[----:B------:R-:W1:Y:S02]  /*00b0*/  LDCU.64 UR4, c[0x0][0x888] ;  /* 0x00011100ff0477ac */ /* 0x000e640008000a00 */
[----:B-1----:R-:W-:-:S04]  /*00c0*/  UISETP.NE.U32.AND UP0, UPT, UR4, URZ, UPT ;  /* 0x000000ff0400728c */ /* 0x002fc8000bf05070 */
[----:B------:R-:W-:-:S09]  /*00d0*/  UISETP.NE.AND.EX UP0, UPT, UR5, URZ, UPT, UP0 ;  /* 0x000000ff0500728c */ /* 0x000fd2000bf05300 */
[----:B------:R-:W-:Y:S05]  /*00e0*/  BRA.U !UP0, `(.L_x_1) ;  /* 0x0000000108147547 */ /* 0x000fea000b800000 */
[----:B------:R-:W1:Y:S01]  /*00f0*/  LDC.64 R2, c[0x0][0x888] ;  /* 0x00022200ff027b82 */ /* 0x000e620000000a00 */
[----:B------:R-:W1:Y:S02]  /*0100*/  LDCU.64 UR4, c[0x0][0x358] ;  /* 0x00006b00ff0477ac */ /* 0x000e640008000a00 */
[----:B-1----:R1:W5:Y:S01]  /*0110*/  LDG.E R39, desc[UR4][R2.64] ;  /* 0x0000000402277981 */ /* 0x002362000c1e1900 */
[----:B------:R-:W-:Y:S01]  /*0120*/  HFMA2 R79, -RZ, RZ, 0, 5.9604644775390625e-08 ;  /* 0x00000001ff4f7431 */ /* 0x000fe200000001ff */
[----:B------:R-:W-:Y:S05]  /*0130*/  BRA `(.L_x_0) ;  /* 0x00000000000c7947 */ /* 0x000fea0003800000 */
.L_x_1:
[----:B------:R-:W1:Y:S01]  /*0140*/  LDCU UR4, c[0x0][0x880] ;  /* 0x00011000ff0477ac */ /* 0x000e620008000800 */
[----:B------:R-:W-:Y:S01]  /*0150*/  HFMA2 R79, -RZ, RZ, 0, 5.9604644775390625e-08 ;  /* 0x00000001ff4f7431 */ /* 0x000fe200000001ff */
[----:B-1----:R-:W-:-:S07]  /*0160*/  MOV R39, UR4 ;  /* 0x0000000400277c02 */ /* 0x002fce0008000f00 */
.L_x_0:
[----:B------:R-:W2:Y:S02]  /*0170*/  LDCU.64 UR4, c[0x0][0x8b0] ;  /* 0x00011600ff0477ac */ /* 0x000ea40008000a00 */
[----:B--2---:R-:W-:-:S04]  /*0180*/  UISETP.NE.U32.AND UP0, UPT, UR4, URZ, UPT ;  /* 0x000000ff0400728c */ /* 0x004fc8000bf05070 */
[----:B------:R-:W-:-:S09]  /*0190*/  UISETP.NE.AND.EX UP0, UPT, UR5, URZ, UPT, UP0 ;  /* 0x000000ff0500728c */ /* 0x000fd2000bf05300 */
[----:B------:R-:W-:Y:S05]  /*01a0*/  BRA.U UP0, `(.L_x_2) ;  /* 0x0000000100287547 */ /* 0x000fea000b800000 */
[----:B------:R-:W2:Y:S02]  /*01b0*/  LDCU.64 UR4, c[0x0][0x8a8] ;  /* 0x00011500ff0477ac */ /* 0x000ea40008000a00 */
[----:B--2---:R-:W-:-:S04]  /*01c0*/  UISETP.NE.U32.AND UP0, UPT, UR4, URZ, UPT ;  /* 0x000000ff0400728c */ /* 0x004fc8000bf05070 */
[----:B------:R-:W-:-:S09]  /*01d0*/  UISETP.NE.AND.EX UP0, UPT, UR5, URZ, UPT, UP0 ;  /* 0x000000ff0500728c */ /* 0x000fd2000bf05300 */
[----:B------:R-:W-:Y:S05]  /*01e0*/  BRA.U !UP0, `(.L_x_3) ;  /* 0x0000000108107547 */ /* 0x000fea000b800000 */
[----:B-1----:R-:W1:Y:S01]  /*01f0*/  LDC.64 R2, c[0x0][0x8a8] ;  /* 0x00022a00ff027b82 */ /* 0x002e620000000a00 */
[----:B------:R-:W1:Y:S02]  /*0200*/  LDCU.64 UR4, c[0x0][0x358] ;  /* 0x00006b00ff0477ac */ /* 0x000e640008000a00 */
[----:B-1----:R2:W5:Y:S01]  /*0210*/  LDG.E R38, desc[UR4][R2.64] ;  /* 0x0000000402267981 */ /* 0x002562000c1e1900 */
[----:B------:R-:W-:Y:S05]  /*0220*/  BRA `(.L_x_2) ;  /* 0x0000000000087947 */ /* 0x000fea0003800000 */
.L_x_3:
[----:B------:R-:W2:Y:S02]  /*0230*/  LDCU UR4, c[0x0][0x8a0] ;  /* 0x00011400ff0477ac */ /* 0x000ea40008000800 */
[----:B--2---:R-:W-:Y:S02]  /*0240*/  MOV R38, UR4 ;  /* 0x0000000400267c02 */ /* 0x004fe40008000f00 */
.L_x_2:
[----:B------:R-:W-:Y:S01]  /*0250*/  IMAD.U32 R0, RZ, RZ, UR18 ;  /* 0x00000012ff007e24 */ /* 0x000fe2000f8e00ff */
[----:B------:R-:W-:Y:S04]  /*0260*/  BSSY.RECONVERGENT B0, `(.L_x_4) ;  /* 0x000000c000007945 */ /* 0x000fe80003800200 */
[C---:B------:R-:W-:Y:S02]  /*0270*/  ISETP.NE.OR P1, PT, R0.reuse, 0x1, !P3 ;  /* 0x000000010000780c */ /* 0x040fe40005f25670 */
[----:B------:R-:W-:-:S11]  /*0280*/  ISETP.NE.OR P0, PT, R0, 0x3, !P3 ;  /* 0x000000030000780c */ /* 0x000fd60005f05670 */
[----:B------:R-:W-:Y:S05]  /*0290*/  @P1 BRA `(.L_x_5) ;  /* 0x0000000000201947 */ /* 0x000fea0003800000 */
[----:B------:R-:W3:Y:S02]  /*02a0*/  LDCU.64 UR4, c[0x0][0x348] ;  /* 0x00006900ff0477ac */ /* 0x000ee40008000a00 */
[----:B---3--:R-:W-:Y:S02]  /*02b0*/  UIADD3 UR6, UP1, UPT, UR4, 0x80, URZ ;  /* 0x0000008004067890 */ /* 0x008fe4000ff3e0ff */
[----:B------:R-:W-:Y:S02]  /*02c0*/  UIADD3 UR4, UP0, UPT, UR4, 0x180, URZ ;  /* 0x0000018004047890 */ /* 0x000fe4000ff1e0ff */
[----:B------:R-:W-:Y:S02]  /*02d0*/  UIADD3.X UR7, UPT, UPT, URZ, UR5, URZ, UP1, !UPT ;  /* 0x00000005ff077290 */ /* 0x000fe40008ffe4ff */
[----:B------:R-:W-:-:S07]  /*02e0*/  UIADD3.X UR5, UPT, UPT, URZ, UR5, URZ, UP0, !UPT ;  /* 0x00000005ff057290 */ /* 0x000fce00087fe4ff */
[----:B------:R3:W-:Y:S02]  /*02f0*/  UTMACCTL.PF [UR6] ;  /* 0x00000000060079b9 */ /* 0x0007e40008040000 */
[----:B------:R3:W-:Y:S02]  /*0300*/  UTMACCTL.PF [UR4] ;  /* 0x00000000040079b9 */ /* 0x0007e40008040000 */
[----:B---3--:R-:W-:Y:S01]  /*0310*/  NOP ;  /* 0x0000000000007918 */ /* 0x008fe20000000000 */
.L_x_5:
[----:B------:R-:W-:Y:S05]  /*0320*/  BSYNC.RECONVERGENT B0 ;  /* 0x0000000000007941 */ /* 0x000fea0003800200 */
.L_x_4:
[----:B------:R-:W-:Y:S04]  /*0330*/  BSSY.RECONVERGENT B0, `(.L_x_6) ;  /* 0x000000a000007945 */ /* 0x000fe80003800200 */
        /* <DEDUP_REMOVED lines=9> */
.L_x_7:
[----:B------:R-:W-:Y:S05]  /*03d0*/  BSYNC.RECONVERGENT B0 ;  /* 0x0000000000007941 */ /* 0x000fea0003800200 */
.L_x_6:
[----:B------:R-:W3:Y:S01]  /*03e0*/  LDCU.64 UR4, c[0x0][0x888] ;  /* 0x00011100ff0477ac */ /* 0x000ee20008000a00 */
[----:B------:R-:W-:Y:S02]  /*03f0*/  UISETP.EQ.U32.AND UP2, UPT, UR8, URZ, UPT ;  /* 0x000000ff0800728c */ /* 0x000fe4000bf42070 */
[----:B------:R-:W-:Y:S02]  /*0400*/  UPLOP3.LUT UP3, UPT, UPT, UPT, UPT, 0x80, 0x8 ;  /* 0x000000000008789c */ /* 0x000fe40003f6f070 */
[----:B---3--:R-:W-:-:S04]  /*0410*/  UISETP.NE.U32.AND UP0, UPT, UR4, URZ, UPT ;  /* 0x000000ff0400728c */ /* 0x008fc8000bf05070 */
[----:B------:R-:W-:-:S04]  /*0420*/  UISETP.NE.AND.EX UP1, UPT, UR5, URZ, UPT, UP0 ;  /* 0x000000ff0500728c */ /* 0x000fc8000bf25300 */
[----:B------:R-:W-:-:S04]  /*0430*/  UISETP.EQ.OR.EX UP4, UPT, UR9, URZ, !UP1, UP2 ;  /* 0x000000ff0900728c */ /* 0x000fc8000cf82720 */
[----:B------:R-:W-:-:S05]  /*0440*/  UP2UR UR61, UPR, URZ, 0x10 ;  /* 0x00000010ff3d7883 */ /* 0x000fca0008000000 */
[----:B------:R-:W-:Y:S07]  /*0450*/  BRA.U !UP4, `(.L_x_8) ;  /* 0x000000010c207547 */ /* 0x000fee000b800000 */
[----:B------:R-:W-:Y:S01]  /*0460*/  UISETP.NE.U32.AND UP2, UPT, UR8, URZ, UPT ;  /* 0x000000ff0800728c */ /* 0x000fe2000bf45070 */
[----:B-----5:R-:W-:Y:S01]  /*0470*/  FSETP.NEU.AND P0, PT, R39, RZ, PT ;  /* 0x000000ff2700720b */ /* 0x020fe20003f0d000 */
[----:B------:R-:W-:Y:S02]  /*0480*/  USEL UR4, URZ, 0xffffffff, UP1 ;  /* 0xffffffffff047887 */ /* 0x000fe40008800000 */
[----:B------:R-:W-:-:S10]  /*0490*/  UISETP.NE.AND.EX UP2, UPT, UR9, URZ, UPT, UP2 ;  /* 0x000000ff0900728c */ /* 0x000fd4000bf45320 */
[----:B------:R-:W-:Y:S01]  /*04a0*/  VOTEU.ANY UP0, P0 ;  /* 0x0000000000ff7886 */ /* 0x000fe20000000100 */
[----:B------:R-:W-:-:S04]  /*04b0*/  @!UP2 USEL UR4, URZ, 0xffffffff, UP0 ;  /* 0xffffffffff04a887 */ /* 0x000fc80008000000 */
[----:B------:R-:W-:-:S04]  /*04c0*/  ULOP3.LUT UR4, UR4, 0x1, URZ, 0xc0, !UPT ;  /* 0x0000000104047892 */ /* 0x000fc8000f8ec0ff */
[----:B------:R-:W-:-:S11]  /*04d0*/  UISETP.NE.U32.AND UP3, UPT, UR4, 0x1, UPT ;  /* 0x000000010400788c */ /* 0x000fd6000bf65070 */
.L_x_8:
[----:B-12---:R-:W1:Y:S01]  /*04e0*/  SHFL.IDX PT, R2, R80, RZ, 0x1f ;  /* 0x00001fff50027589 */ /* 0x006e6200000e0000 */
[----:B------:R-:W-:Y:S01]  /*04f0*/  UISETP.NE.AND UP5, UPT, UR18, 0x2, UPT ;  /* 0x000000021200788c */ /* 0x000fe2000bfa5270 */
[----:B-1----:R-:W-:-:S13]  /*0500*/  ISETP.NE.AND P0, PT, R2, RZ, PT ;  /* 0x000000ff0200720c */ /* 0x002fda0003f05270 */
[----:B------:R-:W-:Y:S05]  /*0510*/  @P0 BRA `(.L_x_9) ;  /* 0x0000000000580947 */ /* 0x000fea0003800000 */
[----:B------:R-:W1:Y:S01]  /*0520*/  S2UR UR4, SR_CgaCtaId ;  /* 0x00000000000479c3 */ /* 0x000e620000008800 */
[----:B------:R-:W-:Y:S01]  /*0530*/  UMOV UR5, 0x400 ;  /* 0x0000040000057882 */ /* 0x000fe20000000000 */
[----:B------:R-:W-:Y:S01]  /*0540*/  UMOV UR8, 0x1 ;  /* 0x0000000100087882 */ /* 0x000fe20000000000 */
[----:B------:R-:W-:Y:S01]  /*0550*/  UMOV UR6, 0x2 ;  /* 0x0000000200067882 */ /* 0x000fe20000000000 */
[----:B------:R-:W-:-:S04]  /*0560*/  UIADD3 UR8, UPT, UPT, -UR8, 0x100000, URZ ;  /* 0x0010000008087890 */ /* 0x000fc8000fffe1ff */
[----:B------:R-:W-:Y:S02]  /*0570*/  USHF.L.U32 UR9, UR8, 0xb, URZ ;  /* 0x0000000b08097899 */ /* 0x000fe400080006ff */
[----:B------:R-:W-:Y:S02]  /*0580*/  USHF.L.U32 UR8, UR8, 0x1, URZ ;  /* 0x0000000108087899 */ /* 0x000fe400080006ff */
[----:B------:R-:W-:-:S04]  /*0590*/  UIADD3 UR6, UPT, UPT, -UR6, 0x100000, URZ ;  /* 0x0010000006067890 */ /* 0x000fc8000fffe1ff */
[----:B------:R-:W-:Y:S02]  /*05a0*/  USHF.L.U32 UR7, UR6, 0xb, URZ ;  /* 0x0000000b06077899 */ /* 0x000fe400080006ff */
[----:B------:R-:W-:Y:S01]  /*05b0*/  USHF.L.U32 UR6, UR6, 0x1, URZ ;  /* 0x0000000106067899 */ /* 0x000fe200080006ff */
[----:B------:R-:W-:Y:S01]  /*05c0*/  ELECT P0, URZ, PT ;  /* 0x0000000000ff782f */ /* 0x000fe20003800000 */
[----:B-1----:R-:W-:Y:S01]  /*05d0*/  ULEA UR4, UR4, UR5, 0x18 ;  /* 0x0000000504047291 */ /* 0x002fe2000f8ec0ff */
[----:B------:R-:W1:Y:S11]  /*05e0*/  FENCE.VIEW.ASYNC.S ;  /* 0x00000000000073c6 */ /* 0x000e760000000000 */
[----:B-1----:R1:W2:Y:S01]  /*05f0*/  SYNCS.EXCH.64 URZ, [UR4], UR8 ;  /* 0x0000000804ff75b2 */ /* 0x0022a20008000100 */
[----:B------:R1:W3:Y:S01]  /*0600*/  SYNCS.EXCH.64 URZ, [UR4+0x20], UR6 ;  /* 0x0000200604ff75b2 */ /* 0x0002e20008000100 */
[----:B------:R1:W4:Y:S01]  /*0610*/  SYNCS.EXCH.64 URZ, [UR4+0x8], UR8 ;  /* 0x0000080804ff75b2 */ /* 0x0003220008000100 */
[----:B------:R1:W1:Y:S01]  /*0620*/  SYNCS.EXCH.64 URZ, [UR4+0x28], UR6 ;  /* 0x0000280604ff75b2 */ /* 0x0002620008000100 */
[----:B------:R1:W1:Y:S01]  /*0630*/  SYNCS.EXCH.64 URZ, [UR4+0x10], UR8 ;  /* 0x0000100804ff75b2 */ /* 0x0002620008000100 */
[----:B------:R1:W1:Y:S01]  /*0640*/  SYNCS.EXCH.64 URZ, [UR4+0x30], UR6 ;  /* 0x0000300604ff75b2 */ /* 0x0002620008000100 */
[----:B------:R1:W1:Y:S01]  /*0650*/  SYNCS.EXCH.64 URZ, [UR4+0x18], UR8 ;  /* 0x0000180804ff75b2 */ /* 0x0002620008000100 */
[----:B------:R1:W1:Y:S01]  /*0660*/  SYNCS.EXCH.64 URZ, [UR4+0x38], UR6 ;  /* 0x0000380604ff75b2 */ /* 0x0002620008000100 */
[----:B------:R-:W-:Y:S01]  /*0670*/  NOP ;  /* 0x0000000000007918 */ /* 0x000fe20000000000 */
.L_x_9:
[----:B------:R-:W2:Y:S01]  /*0680*/  SHFL.IDX PT, R2, R80, RZ, 0x1f ;  /* 0x00001fff50027589 */ /* 0x000ea200000e0000 */
[----:B------:R-:W-:Y:S01]  /*0690*/  NOP ;  /* 0x0000000000007918 */ /* 0x000fe20000000000 */
[----:B--2---:R-:W-:-:S13]  /*06a0*/  ISETP.NE.AND P0, PT, R2, 0x1, PT ;  /* 0x000000010200780c */ /* 0x004fda0003f05270 */
[----:B------:R-:W-:Y:S05]  /*06b0*/  @P0 BRA `(.L_x_10) ;  /* 0x0000000000400947 */ /* 0x000fea0003800000 */
[----:B-1----:R-:W1:Y:S01]  /*06c0*/  S2UR UR4, SR_CgaCtaId ;  /* 0x00000000000479c3 */ /* 0x002e620000008800 */
        /* <DEDUP_REMOVED lines=12> */
[----:B-1----:R2:W1:Y:S01]  /*0790*/  SYNCS.EXCH.64 URZ, [UR4+0x40], UR8 ;  /* 0x0000400804ff75b2 */ /* 0x0024620008000100 */
[----:B------:R2:W1:Y:S02]  /*07a0*/  SYNCS.EXCH.64 URZ, [UR4+0x48], UR6 ;  /* 0x0000480604ff75b2 */ /* 0x0004640008000100 */
[----:B--2---:R-:W-:Y:S01]  /*07b0*/  NOP ;  /* 0x0000000000007918 */ /* 0x004fe20000000000 */
.L_x_10:
[----:B------:R-:W2:Y:S01]  /*07c0*/  SHFL.IDX PT, R2, R80, RZ, 0x1f ;  /* 0x00001fff50027589 */ /* 0x000ea200000e0000 */
[----:B------:R-:W-:Y:S01]  /*07d0*/  NOP ;  /* 0x0000000000007918 */ /* 0x000fe20000000000 */
[----:B--2---:R-:W-:-:S13]  /*07e0*/  ISETP.NE.AND P0, PT, R2, 0x3, PT ;  /* 0x000000030200780c */ /* 0x004fda0003f05270 */
[----:B------:R-:W-:Y:S05]  /*07f0*/  @P0 BRA `(.L_x_11) ;  /* 0x0000000000300947 */ /* 0x000fea0003800000 */
[----:B-1----:R-:W1:Y:S01]  /*0800*/  S2UR UR4, SR_CgaCtaId ;  /* 0x00000000000479c3 */ /* 0x002e620000008800 */
[----:B------:R-:W-:Y:S01]  /*0810*/  UMOV UR6, 0x400 ;  /* 0x0000040000067882 */ /* 0x000fe20000000000 */
[----:B------:R-:W-:Y:S01]  /*0820*/  UMOV UR5, 0x20 ;  /* 0x0000002000057882 */ /* 0x000fe20000000000 */
[----:B------:R-:W-:Y:S01]  /*0830*/  ELECT P0, URZ, PT ;  /* 0x0000000000ff782f */ /* 0x000fe20003800000 */
[----:B-1----:R-:W-:Y:S02]  /*0840*/  ULEA UR6, UR4, UR6, 0x18 ;  /* 0x0000000604067291 */ /* 0x002fe4000f8ec0ff */
[----:B------:R-:W-:-:S04]  /*0850*/  UIADD3 UR4, UPT, UPT, -UR5, 0x100000, URZ ;  /* 0x0010000005047890 */ /* 0x000fc8000fffe1ff */
[----:B------:R-:W-:Y:S02]  /*0860*/  USHF.L.U32 UR5, UR4, 0xb, URZ ;  /* 0x0000000b04057899 */ /* 0x000fe400080006ff */
[----:B------:R-:W-:Y:S01]  /*0870*/  USHF.L.U32 UR4, UR4, 0x1, URZ ;  /* 0x0000000104047899 */ /* 0x000fe200080006ff */
[----:B------:R-:W1:Y:S11]  /*0880*/  FENCE.VIEW.ASYNC.S ;  /* 0x00000000000073c6 */ /* 0x000e760000000000 */
[----:B-1----:R2:W1:Y:S01]  /*0890*/  SYNCS.EXCH.64 URZ, [UR6+0x50], UR4 ;  /* 0x0000500406ff75b2 */ /* 0x0024620008000100 */
[----:B------:R2:W1:Y:S02]  /*08a0*/  SYNCS.EXCH.64 URZ, [UR6+0x58], UR4 ;  /* 0x0000580406ff75b2 */ /* 0x0004640008000100 */
[----:B--2---:R-:W-:Y:S01]  /*08b0*/  NOP ;  /* 0x0000000000007918 */ /* 0x004fe20000000000 */
.L_x_11:
[----:B------:R-:W2:Y:S01]  /*08c0*/  SHFL.IDX PT, R2, R80, RZ, 0x1f ;  /* 0x00001fff50027589 */ /* 0x000ea200000e0000 */
[----:B------:R-:W-:Y:S01]  /*08d0*/  NOP ;  /* 0x0000000000007918 */ /* 0x000fe20000000000 */
[----:B--2---:R-:W-:-:S13]  /*08e0*/  ISETP.NE.AND P0, PT, R2, 0x4, PT ;  /* 0x000000040200780c */ /* 0x004fda0003f05270 */
[----:B------:R-:W-:Y:S05]  /*08f0*/  @P0 BRA `(.L_x_12) ;  /* 0x00000000004c0947 */ /* 0x000fea0003800000 */
[----:B-1----:R-:W1:Y:S01]  /*0900*/  S2UR UR6, SR_CgaCtaId ;  /* 0x00000000000679c3 */ /* 0x002e620000008800 */
[----:B------:R-:W-:Y:S01]  /*0910*/  UMOV UR4, 0x1e0 ;  /* 0x000001e000047882 */ /* 0x000fe20000000000 */
[----:B------:R-:W-:Y:S01]  /*0920*/  UMOV UR5, 0x400 ;  /* 0x0000040000057882 */ /* 0x000fe20000000000 */
[----:B------:R-:W-:Y:S01]  /*0930*/  USEL UR4, UR4, 0x1a0, UP3 ;  /* 0x000001a004047887 */ /* 0x000fe20009800000 */
[----:B------:R-:W-:Y:S01]  /*0940*/  UMOV UR8, 0x1 ;  /* 0x0000000100087882 */ /* 0x000fe20000000000 */
[----:B------:R-:W-:Y:S01]  /*0950*/  ELECT P0, URZ, PT ;  /* 0x0000000000ff782f */ /* 0x000fe20003800000 */
[----:B------:R-:W-:-:S04]  /*0960*/  UIADD3 UR8, UPT, UPT, -UR8, 0x100000, URZ ;  /* 0x0010000008087890 */ /* 0x000fc8000fffe1ff */
[----:B------:R-:W-:Y:S02]  /*0970*/  USHF.L.U32 UR9, UR8, 0xb, URZ ;  /* 0x0000000b08097899 */ /* 0x000fe400080006ff */
[----:B------:R-:W-:Y:S02]  /*0980*/  USHF.L.U32 UR8, UR8, 0x1, URZ ;  /* 0x0000000108087899 */ /* 0x000fe400080006ff */
[----:B-1----:R-:W-:Y:S02]  /*0990*/  ULEA UR6, UR6, UR5, 0x18 ;  /* 0x0000000506067291 */ /* 0x002fe4000f8ec0ff */
[----:B------:R-:W-:-:S04]  /*09a0*/  UIADD3 UR4, UPT, UPT, -UR4, 0x100000, URZ ;  /* 0x0010000004047890 */ /* 0x000fc8000fffe1ff */
[----:B------:R-:W-:Y:S02]  /*09b0*/  USHF.L.U32 UR5, UR4, 0xb, URZ ;  /* 0x0000000b04057899 */ /* 0x000fe400080006ff */
[----:B------:R-:W-:Y:S01]  /*09c0*/  USHF.L.U32 UR4, UR4, 0x1, URZ ;  /* 0x0000000104047899 */ /* 0x000fe200080006ff */
[----:B------:R-:W1:Y:S03]  /*09d0*/  FENCE.VIEW.ASYNC.S ;  /* 0x00000000000073c6 */ /* 0x000e660000000000 */
[----:B-1----:R2:W1:Y:S08]  /*09e0*/  SYNCS.EXCH.64 URZ, [UR6+0x60], UR8 ;  /* 0x0000600806ff75b2 */ /* 0x0024700008000100 */
[----:B------:R2:W1:Y:S01]  /*09f0*/  SYNCS.EXCH.64 URZ, [UR6+0x70], UR4 ;  /* 0x0000700406ff75b2 */ /* 0x0004620008000100 */
[----:B------:R2:W1:Y:S01]  /*0a00*/  SYNCS.EXCH.64 URZ, [UR6+0x68], UR8 ;  /* 0x0000680806ff75b2 */ /* 0x0004620008000100 */
[----:B------:R2:W1:Y:S02]  /*0a10*/  SYNCS.EXCH.64 URZ, [UR6+0x78], UR4 ;  /* 0x0000780406ff75b2 */ /* 0x0004640008000100 */
[----:B--2---:R-:W-:Y:S01]  /*0a20*/  NOP ;  /* 0x0000000000007918 */ /* 0x004fe20000000000 */
.L_x_12:
        /* <DEDUP_REMOVED lines=18> */
[----:B------:R2:W1:Y:S01]  /*0b50*/  SYNCS.EXCH.64 URZ, [UR4+0xa0], UR6 ;  /* 0x0000a00604ff75b2 */ /* 0x0004620008000100 */
[----:B------:R2:W1:Y:S01]  /*0b60*/  SYNCS.EXCH.64 URZ, [UR4+0x88], UR8 ;  /* 0x0000880804ff75b2 */ /* 0x0004620008000100 */
[----:B------:R2:W1:Y:S01]  /*0b70*/  SYNCS.EXCH.64 URZ, [UR4+0xa8], UR6 ;  /* 0x0000a80604ff75b2 */ /* 0x0004620008000100 */
[----:B------:R2:W1:Y:S01]  /*0b80*/  SYNCS.EXCH.64 URZ, [UR4+0x90], UR8 ;  /* 0x0000900804ff75b2 */ /* 0x0004620008000100 */
[----:B------:R2:W1:Y:S01]  /*0b90*/  SYNCS.EXCH.64 URZ, [UR4+0xb0], UR6 ;  /* 0x0000b00604ff75b2 */ /* 0x0004620008000100 */
[----:B------:R2:W1:Y:S01]  /*0ba0*/  SYNCS.EXCH.64 URZ, [UR4+0x98], UR8 ;  /* 0x0000980804ff75b2 */ /* 0x0004620008000100 */
[----:B------:R2:W1:Y:S02]  /*0bb0*/  SYNCS.EXCH.64 URZ, [UR4+0xb8], UR6 ;  /* 0x0000b80604ff75b2 */ /* 0x0004640008000100 */
[----:B--2---:R-:W-:Y:S01]  /*0bc0*/  NOP ;  /* 0x0000000000007918 */ /* 0x004fe20000000000 */
.L_x_13:
[----:B------:R-:W2:Y:S01]  /*0bd0*/  SHFL.IDX PT, R2, R80, RZ, 0x1f ;  /* 0x00001fff50027589 */ /* 0x000ea200000e0000 */
[----:B------:R-:W1:Y:S01]  /*0be0*/  S2UR UR48, SR_CgaCtaId ;  /* 0x00000000003079c3 */ /* 0x000e620000008800 */
[----:B------:R-:W-:Y:S01]  /*0bf0*/  NOP ;  /* 0x0000000000007918 */ /* 0x000fe20000000000 */
[----:B--2---:R-:W-:-:S13]  /*0c00*/  ISETP.NE.AND P0, PT, R2, 0x3, PT ;  /* 0x000000030200780c */ /* 0x004fda0003f05270 */
[----:B-1----:R-:W-:Y:S05]  /*0c10*/  @P0 BRA `(.L_x_14) ;  /* 0x0000000000340947 */ /* 0x002fea0003800000 */
[----:B------:R-:W-:Y:S01]  /*0c20*/  UMOV UR4, 0x400 ;  /* 0x0000040000047882 */ /* 0x000fe20000000000 */
[----:B------:R-:W-:Y:S01]  /*0c30*/  UMOV UR6, 0x20 ;  /* 0x0000002000067882 */ /* 0x000fe20000000000 */
[----:B------:R-:W-:Y:S02]  /*0c40*/  ULEA UR4, UR48, UR4, 0x18 ;  /* 0x0000000430047291 */ /* 0x000fe4000f8ec0ff */
[----:B------:R-:W-:-:S04]  /*0c50*/  UIADD3 UR6, UPT, UPT, -UR6, 0x100000, URZ ;  /* 0x0010000006067890 */ /* 0x000fc8000fffe1ff */
[----:B------:R-:W-:Y:S02]  /*0c60*/  USHF.L.U32 UR7, UR6, 0xb, URZ ;  /* 0x0000000b06077899 */ /* 0x000fe400080006ff */
[----:B------:R-:W-:Y:S01]  /*0c70*/  USHF.L.U32 UR6, UR6, 0x1, URZ ;  /* 0x0000000106067899 */ /* 0x000fe200080006ff */
[----:B------:R-:W-:Y:S01]  /*0c80*/  ELECT P0, URZ, PT ;  /* 0x0000000000ff782f */ /* 0x000fe20003800000 */
[----:B------:R-:W1:Y:S10]  /*0c90*/  FENCE.VIEW.ASYNC.S ;  /* 0x00000000000073c6 */ /* 0x000e740000000000 */
[----:B-1----:R1:W2:Y:S01]  /*0ca0*/  SYNCS.EXCH.64 URZ, [UR4+0xc0], UR6 ;  /* 0x0000c00604ff75b2 */ /* 0x0022a20008000100 */
[----:B------:R1:W1:Y:S01]  /*0cb0*/  SYNCS.EXCH.64 URZ, [UR4+0xd0], UR6 ;  /* 0x0000d00604ff75b2 */ /* 0x0002620008000100 */
[----:B------:R1:W1:Y:S01]  /*0cc0*/  SYNCS.EXCH.64 URZ, [UR4+0xc8], UR6 ;  /* 0x0000c80604ff75b2 */ /* 0x0002620008000100 */
[----:B------:R1:W1:Y:S01]  /*0cd0*/  SYNCS.EXCH.64 URZ, [UR4+0xd8], UR6 ;  /* 0x0000d80604ff75b2 */ /* 0x0002620008000100 */
[----:B------:R-:W-:Y:S01]  /*0ce0*/  NOP ;  /* 0x0000000000007918 */ /* 0x000fe20000000000 */
.L_x_14:
[----:B-1----:R-:W1:Y:S01]  /*0cf0*/  LDCU UR4, c[0x0][0x36c] ;  /* 0x00006d80ff0477ac */ /* 0x002e620008000800 */
[----:B------:R-:W-:Y:S01]  /*0d00*/  ISETP.NE.OR P3, PT, R0, 0x2, !P3 ;  /* 0x000000020000780c */ /* 0x000fe20005f65670 */
[----:B------:R-:W-:Y:S01]  /*0d10*/  NOP ;  /* 0x0000000000007918 */ /* 0x000fe20000000000 */
[----:B------:R-:W-:Y:S01]  /*0d20*/  LOP3.LUT R0, R76, 0x1f, RZ, 0xc0, !PT ;  /* 0x0000001f4c007812 */ /* 0x000fe200078ec0ff */
[----:B------:R-:W-:Y:S02]  /*0d30*/  UISETP.NE.AND UP4, UPT, UR18, URZ, UPT ;  /* 0x000000ff1200728c */ /* 0x000fe4000bf85270 */
[----:B-1----:R-:W-:-:S09]  /*0d40*/  UISETP.EQ.U32.AND UP6, UPT, UR4, 0x1, UPT ;  /* 0x000000010400788c */ /* 0x002fd2000bfc2070 */
[----:B------:R-:W-:Y:S05]  /*0d50*/  BRA.U !UP6, `(.L_x_15) ;  /* 0x000000010e087547 */ /* 0x000fea000b800000 */
[----:B--234-:R-:W-:Y:S01]  /*0d60*/  UCGABAR_ARV ;  /* 0x00000000000079c7 */ /* 0x01cfe20008000000 */
[----:B------:R-:W-:Y:S05]  /*0d70*/  BRA `(.L_x_16) ;  /* 0x0000000000047947 */ /* 0x000fea0003800000 */
.L_x_15:
[----:B--234-:R-:W-:Y:S01]  /*0d80*/  NOP ;  /* 0x0000000000007918 */ /* 0x01cfe20000000000 */
.L_x_16:
[----:B------:R-:W1:Y:S01]  /*0d90*/  S2UR UR46, SR_CTAID.X ;  /* 0x00000000002e79c3 */ /* 0x000e620000002500 */
[----:B------:R-:W-:-:S05]  /*0da0*/  CS2R.32 R3, SR_CgaSize ;  /* 0x0000000000037805 */ /* 0x000fca0000008a00 */
[----:B------:R-:W-:-:S05]  /*0db0*/  IMAD R3, R3, -0xa0, RZ ;  /* 0xffffff6003037824 */ /* 0x000fca00078e02ff */
[----:B------:R-:W-:-:S14]  /*0dc0*/  R2UR UR5, R3 ;  /* 0x00000000030572ca */ /* 0x000fdc00000e0000 */
[----:B------:R-:W2:Y:S01]  /*0dd0*/  LDCU UR5, c[0x0][UR5+0x2b0] ;  /* 0x00005600050577ac */ /* 0x000ea20008000800 */
[----:B------:R-:W-:-:S05]  /*0de0*/  CS2R.32 R3, SR_CgaSize ;  /* 0x0000000000037805 */ /* 0x000fca0000008a00 */
[----:B------:R-:W-:-:S05]  /*0df0*/  IMAD R3, R3, -0xa0, RZ ;  /* 0xffffff6003037824 */ /* 0x000fca00078e02ff */
[----:B------:R-:W-:-:S14]  /*0e00*/  R2UR UR4, R3 ;  /* 0x00000000030472ca */ /* 0x000fdc00000e0000 */
[----:B------:R-:W3:Y:S01]  /*0e10*/  LDCU UR4, c[0x0][UR4+0x2b4] ;  /* 0x00005680040477ac */ /* 0x000ee20008000800 */
[----:B------:R-:W4:Y:S01]  /*0e20*/  S2UR UR45, SR_CTAID.Y ;  /* 0x00000000002d79c3 */ /* 0x000f220000002600 */
[----:B------:R-:W-:-:S05]  /*0e30*/  CS2R.32 R3, SR_CgaSize ;  /* 0x0000000000037805 */ /* 0x000fca0000008a00 */
[----:B------:R-:W-:-:S05]  /*0e40*/  IMAD R3, R3, -0xa0, RZ ;  /* 0xffffff6003037824 */ /* 0x000fca00078e02ff */
[----:B------:R-:W-:-:S14]  /*0e50*/  R2UR UR60, R3 ;  /* 0x00000000033c72ca */ /* 0x000fdc00000e0000 */
[----:B------:R-:W3:Y:S01]  /*0e60*/  LDCU UR60, c[0x0][UR60+0x2a0] ;  /* 0x000054003c3c77ac */ /* 0x000ee20008000800 */
[----:B------:R-:W-:-:S05]  /*0e70*/  CS2R.32 R3, SR_CgaSize ;  /* 0x0000000000037805 */ /* 0x000fca0000008a00 */
[----:B------:R-:W-:-:S05]  /*0e80*/  IMAD R3, R3, -0xa0, RZ ;  /* 0xffffff6003037824 */ /* 0x000fca00078e02ff */
[----:B------:R-:W-:-:S14]  /*0e90*/  R2UR UR57, R3 ;  /* 0x00000000033972ca */ /* 0x000fdc00000e0000 */
[----:B------:R-:W3:Y:S01]  /*0ea0*/  LDCU UR57, c[0x0][UR57+0x2a4] ;  /* 0x00005480393977ac */ /* 0x000ee20008000800 */
[----:B------:R-:W-:Y:S01]  /*0eb0*/  USHF.L.U32 UR24, UR48, 0xc, URZ ;  /* 0x0000000c30187899 */ /* 0x000fe200080006ff */
[----:B------:R-:W3:Y:S01]  /*0ec0*/  LDCU UR19, c[0x0][0xb24] ;  /* 0x00016480ff1377ac */ /* 0x000ee20008000800 */
[----:B------:R-:W3:Y:S01]  /*0ed0*/  LDCU UR42, c[0x0][0xb24] ;  /* 0x00016480ff2a77ac */ /* 0x000ee20008000800 */
[----:B-1----:R-:W-:Y:S01]  /*0ee0*/  I2FP.F32.U32 R3, UR46 ;  /* 0x0000002e00037c45 */ /* 0x002fe20008201000 */
[----:B------:R-:W1:Y:S04]  /*0ef0*/  LDCU UR22, c[0x0][0xb30] ;  /* 0x00016600ff1677ac */ /* 0x000e680008000800 */
[----:B--2---:R-:W-:Y:S01]  /*0f00*/  FMUL R3, R3, UR5 ;  /* 0x0000000503037c20 */ /* 0x004fe20008400000 */
[----:B------:R-:W-:Y:S01]  /*0f10*/  ULOP3.LUT UR24, UR24, 0x1000, URZ, 0xc0, !UPT ;  /* 0x0000100018187892 */ /* 0x000fe2000f8ec0ff */
[----:B----4-:R-:W-:-:S04]  /*0f20*/  I2FP.F32.U32 R2, UR45 ;  /* 0x0000002d00027c45 */ /* 0x010fc80008201000 */
[----:B------:R-:W2:Y:S01]  /*0f30*/  F2I.U32.TRUNC.NTZ R3, R3 ;  /* 0x0000000300037305 */ /* 0x000ea2000020f000 */
[----:B---3--:R-:W-:-:S07]  /*0f40*/  FMUL R2, R2, UR4 ;  /* 0x0000000402027c20 */ /* 0x008fce0008400000 */
[----:B------:R-:W3:Y:S01]  /*0f50*/  F2I.U32.TRUNC.NTZ R2, R2 ;  /* 0x0000000200027305 */ /* 0x000ee2000020f000 */
[----:B--2---:R-:W-:Y:S02]  /*0f60*/  R2UR UR5, R3 ;  /* 0x00000000030572ca */ /* 0x004fe400000e0000 */
[----:B---3--:R-:W-:Y:S02]  /*0f70*/  R2UR UR4, R2 ;  /* 0x00000000020472ca */ /* 0x008fe400000e0000 */
[----:B------:R-:W-:-:S09]  /*0f80*/  PRMT R2, RZ, 0x7610, R2 ;  /* 0x00007610ff027816 */ /* 0x000fd20000000002 */
[----:B------:R-:W-:-:S04]  /*0f90*/  UIADD3 UR5, UPT, UPT, -UR5, URZ, URZ ;  /* 0x000000ff05057290 */ /* 0x000fc8000fffe1ff */
[----:B------:R-:W-:Y:S02]  /*0fa0*/  UIMAD UR60, UR60, UR5, UR46 ;  /* 0x000000053c3c72a4 */ /* 0x000fe4000f8e022e */
[----:B------:R-:W-:-:S04]  /*0fb0*/  UIADD3 UR4, UPT, UPT, -UR4, URZ, URZ ;  /* 0x000000ff04047290 */ /* 0x000fc8000fffe1ff */
[----:B------:R-:W-:Y:S01]  /*0fc0*/  UIMAD UR57, UR57, UR4, UR45 ;  /* 0x00000004393972a4 */ /* 0x000fe2000f8e022d */
[----:B-1----:R-:W-:Y:S11]  /*0fd0*/  BRA.U UP4, `(.L_x_17) ;  /* 0x0000000104247547 */ /* 0x002ff6000b800000 */
[----:B------:R-:W-:-:S04]  /*0fe0*/  UISETP.NE.AND UP0, UPT, UR57, URZ, UPT ;  /* 0x000000ff3900728c */ /* 0x000fc8000bf05270 */
[----:B------:R-:W-:-:S04]  /*0ff0*/  UISETP.EQ.OR UP0, UPT, UR60, URZ, !UP0 ;  /* 0x000000ff3c00728c */ /* 0x000fc8000c702670 */
[----:B------:R-:W-:Y:S02]  /*1000*/  USEL UR5, URZ, 0x1, !UP0 ;  /* 0x00000001ff057887 */ /* 0x000fe4000c000000 */
[----:B------:R-:W-:-:S04]  /*1010*/  UISETP.NE.AND UP0, UPT, UR57, URZ, UPT ;  /* 0x000000ff3900728c */ /* 0x000fc8000bf05270 */
[----:B------:R-:W-:Y:S02]  /*1020*/  USEL UR4, URZ, 0x2, UP0 ;  /* 0x00000002ff047887 */ /* 0x000fe40008000000 */
[----:B------:R-:W-:-:S04]  /*1030*/  UISETP.NE.AND UP0, UPT, UR60, 0x1, UPT ;  /* 0x000000013c00788c */ /* 0x000fc8000bf05270 */
[----:B------:R-:W-:-:S04]  /*1040*/  USEL UR4, UR4, 0x2, UP0 ;  /* 0x0000000204047887 */ /* 0x000fc80008000000 */
[----:B------:R-:W-:-:S06]  /*1050*/  UIADD3 UR4, UPT, UPT, UR5, UR4, URZ ;  /* 0x0000000405047290 */ /* 0x000fcc000fffe0ff */
[----:B------:R-:W-:-:S07]  /*1060*/  MOV R2, UR4 ;  /* 0x0000000400027c02 */ /* 0x000fce0008000f00 */
.L_x_17:
[----:B------:R-:W1:Y:S01]  /*1070*/  S2UR UR36, SR_CTAID.Z ;  /* 0x00000000002479c3 */ /* 0x000e620000002700 */
[----:B------:R-:W-:-:S09]  /*1080*/  UISETP.GE.AND UP0, UPT, UR19, 0x1, UPT ;  /* 0x000000011300788c */ /* 0x000fd2000bf06270 */
[----:B------:R-:W-:Y:S05]  /*1090*/  BRA.U !UP0, `(.L_x_18) ;  /* 0x0000000108d07547 */ /* 0x000fea000b800000 */
[----:B------:R-:W2:Y:S01]  /*10a0*/  LDCU UR20, c[0x0][0xb0c] ;  /* 0x00016180ff1477ac */ /* 0x000ea20008000800 */
[----:B------:R-:W3:Y:S01]  /*10b0*/  LDCU.128 UR12, c[0x0][0xb10] ;  /* 0x00016200ff0c77ac */ /* 0x000ee20008000c00 */
[----:B------:R-:W4:Y:S01]  /*10c0*/  LDCU UR6, c[0x0][0x370] ;  /* 0x00006e00ff0677ac */ /* 0x000f220008000800 */
[----:B------:R-:W1:Y:S01]  /*10d0*/  LDCU UR7, c[0x0][0x374] ;  /* 0x00006e80ff0777ac */ /* 0x000e620008000800 */
[----:B------:R-:W1:Y:S01]  /*10e0*/  LDCU UR21, c[0x0][0xb20] ;  /* 0x00016400ff1577ac */ /* 0x000e620008000800 */
[----:B--2---:R-:W-:Y:S02]  /*10f0*/  UISETP.NE.AND UP0, UPT, UR20, 0x1, UPT ;  /* 0x000000011400788c */ /* 0x004fe4000bf05270 */
[----:B---3--:R-:W-:Y:S01]  /*1100*/  UIMAD.WIDE.U32 UR4, UR46, UR12, URZ ;  /* 0x0000000c2e0472a5 */ /* 0x008fe2000f8e00ff */
[----:B------:R-:W2:Y:S01]  /*1110*/  LDCU.64 UR8, c[0x0][0xb28] ;  /* 0x00016500ff0877ac */ /* 0x000ea20008000a00 */
[----:B----4-:R-:W-:Y:S02]  /*1120*/  UIMAD.WIDE.U32 UR10, UR6, UR12, URZ ;  /* 0x0000000c060a72a5 */ /* 0x010fe4000f8e00ff */
[----:B------:R-:W-:-:S02]  /*1130*/  USHF.R.U32.HI UR5, URZ, UR13, UR5 ;  /* 0x0000000dff057299 */ /* 0x000fc40008011605 */
[----:B------:R-:W-:Y:S02]  /*1140*/  UISETP.NE.AND UP2, UPT, UR19, 0x1, UPT ;  /* 0x000000011300788c */ /* 0x000fe4000bf45270 */
[----:B------:R-:W-:Y:S01]  /*1150*/  USEL UR5, UR46, UR5, !UP0 ;  /* 0x000000052e057287 */ /* 0x000fe2000c000000 */
[----:B------:R-:W-:Y:S01]  /*1160*/  UMOV UR10, UR11 ;  /* 0x0000000b000a7c82 */ /* 0x000fe20008000000 */
[----:B------:R-:W-:Y:S02]  /*1170*/  UIMAD.WIDE.U32 UR16, UR45, UR15, URZ ;  /* 0x0000000f2d1072a5 */ /* 0x000fe4000f8e00ff */
[----:B------:R-:W-:Y:S02]  /*1180*/  @UP0 USHF.R.U32.HI UR6, URZ, UR13, UR10 ;  /* 0x0000000dff060299 */ /* 0x000fe4000801160a */
[----:B------:R-:W-:Y:S02]  /*1190*/  UISETP.NE.AND UP0, UPT, UR14, 0x1, UPT ;  /* 0x000000010e00788c */ /* 0x000fe4000bf05270 */
[----:B-1----:R-:W-:-:S02]  /*11a0*/  UIMAD.WIDE.U32 UR10, UR7, UR15, URZ ;  /* 0x0000000f070a72a5 */ /* 0x002fc4000f8e00ff */
[----:B--2---:R-:W-:Y:S01]  /*11b0*/  UIMAD.WIDE.U32 UR12, UR6, UR8, URZ ;  /* 0x00000008060c72a5 */ /* 0x004fe2000f8e00ff */
[----:B------:R-:W-:Y:S02]  /*11c0*/  UMOV UR4, UR17 ;  /* 0x0000001100047c82 */ /* 0x000fe40008000000 */
[----:B------:R-:W-:Y:S02]  /*11d0*/  USHF.R.U32.HI UR4, URZ, UR21, UR4 ;  /* 0x00000015ff047299 */ /* 0x000fe40008011604 */
[----:B------:R-:W-:Y:S02]  /*11e0*/  UMOV UR10, UR11 ;  /* 0x0000000b000a7c82 */ /* 0x000fe40008000000 */
[----:B------:R-:W-:Y:S01]  /*11f0*/  UMOV UR12, UR13 ;  /* 0x0000000d000c7c82 */ /* 0x000fe20008000000 */
[----:B------:R-:W-:Y:S02]  /*1200*/  @UP0 USHF.R.U32.HI UR7, URZ, UR21, UR10 ;  /* 0x00000015ff070299 */ /* 0x000fe4000801160a */
[----:B------:R-:W-:-:S02]  /*1210*/  USEL UR4, UR45, UR4, !UP0 ;  /* 0x000000042d047287 */ /* 0x000fc4000c000000 */
[----:B------:R-:W-:Y:S02]  /*1220*/  UIMAD.WIDE.U32 UR10, UR7, UR8, URZ ;  /* 0x00000008070a72a5 */ /* 0x000fe4000f8e00ff */
[----:B------:R-:W-:Y:S02]  /*1230*/  @UP2 USHF.R.U32.HI UR6, URZ, UR9, UR12 ;  /* 0x00000009ff062299 */ /* 0x000fe4000801160c */
[----:B------:R-:W-:-:S03]  /*1240*/  UIMAD.WIDE.U32 UR12, UR4, UR8, URZ ;  /* 0x00000008040c72a5 */ /* 0x000fc6000f8e00ff */
[----:B------:R-:W-:Y:S02]  /*1250*/  UMOV UR10, UR11 ;  /* 0x0000000b000a7c82 */ /* 0x000fe40008000000 */
[----:B------:R-:W-:Y:S02]  /*1260*/  @UP2 USHF.R.U32.HI UR7, URZ, UR9, UR10 ;  /* 0x00000009ff072299 */ /* 0x000fe4000801160a */
[----:B------:R-:W-:Y:S02]  /*1270*/  UIMAD UR10, UR6, UR19, URZ ;  /* 0x00000013060a72a4 */ /* 0x000fe4000f8e02ff */
[----:B------:R-:W-:-:S04]  /*1280*/  UIMAD UR7, UR7, UR19, URZ ;  /* 0x00000013070772a4 */ /* 0x000fc8000f8e02ff */
[----:B------:R-:W-:-:S03]  /*1290*/  UISETP.GE.AND UP0, UPT, UR4, UR7, UPT ;  /* 0x000000070400728c */ /* 0x000fc6000bf06270 */
[----:B------:R-:W-:Y:S01]  /*12a0*/  UMOV UR7, UR13 ;  /* 0x0000000d00077c82 */ /* 0x000fe20008000000 */
[----:B------:R-:W-:Y:S02]  /*12b0*/  UISETP.GE.OR UP0, UPT, UR5, UR10, UP0 ;  /* 0x0000000a0500728c */ /* 0x000fe40008706670 */
[----:B------:R-:W-:Y:S02]  /*12c0*/  UIMAD.WIDE.U32 UR10, UR5, UR8, URZ ;  /* 0x00000008050a72a5 */ /* 0x000fe4000f8e00ff */
[----:B------:R-:W-:Y:S02]  /*12d0*/  USHF.R.U32.HI UR7, URZ, UR9, UR7 ;  /* 0x00000009ff077299 */ /* 0x000fe40008011607 */
[----:B------:R-:W-:Y:S02]  /*12e0*/  UIADD3 UR10, UPT, UPT, -UR4, URZ, URZ ;  /* 0x000000ff040a7290 */ /* 0x000fe4000fffe1ff */
[----:B------:R-:W-:Y:S02]  /*12f0*/  USEL UR7, UR4, UR7, !UP2 ;  /* 0x0000000704077287 */ /* 0x000fe4000d000000 */
[----:B------:R-:W-:Y:S01]  /*1300*/  UIMAD UR10, UR14, UR10, UR45 ;  /* 0x0000000a0e0a72a4 */ /* 0x000fe2000f8e022d */
[----:B------:R-:W-:Y:S01]  /*1310*/  @!UP0 UMOV UR8, UR11 ;  /* 0x0000000b00088c82 */ /* 0x000fe20008000000 */
[----:B------:R-:W-:-:S02]  /*1320*/  UIADD3 UR11, UPT, UPT, -UR5, URZ, URZ ;  /* 0x000000ff050b7290 */ /* 0x000fc4000fffe1ff */
[----:B------:R-:W-:Y:S02]  /*1330*/  @!UP0 USHF.R.U32.HI UR8, URZ, UR9, UR8 ;  /* 0x00000009ff088299 */ /* 0x000fe40008011608 */
[----:B------:R-:W-:Y:S02]  /*1340*/  UIADD3 UR9, UPT, UPT, -UR7, URZ, URZ ;  /* 0x000000ff07097290 */ /* 0x000fe4000fffe1ff */
[----:B------:R-:W-:Y:S02]  /*1350*/  @!UP0 USEL UR8, UR5, UR8, !UP2 ;  /* 0x0000000805088287 */ /* 0x000fe4000d000000 */
[----:B------:R-:W-:Y:S02]  /*1360*/  UIMAD UR9, UR19, UR9, UR4 ;  /* 0x00000009130972a4 */ /* 0x000fe4000f8e0204 */
[----:B------:R-:W-:Y:S02]  /*1370*/  @!UP0 UIADD3 UR7, UPT, UPT, UR7, -UR8, URZ ;  /* 0x8000000807078290 */ /* 0x000fe4000fffe0ff */
[----:B------:R-:W-:-:S02]  /*1380*/  @!UP0 UIMAD UR6, UR9, UR6, UR8 ;  /* 0x00000006090682a4 */ /* 0x000fc4000f8e0208 */
[----:B------:R-:W-:Y:S02]  /*1390*/  @!UP0 UIMAD UR4, UR7, UR19, UR5 ;  /* 0x00000013070482a4 */ /* 0x000fe4000f8e0205 */
[----:B------:R-:W-:Y:S02]  /*13a0*/  UIMAD UR46, UR20, UR11, UR46 ;  /* 0x0000000b142e72a4 */ /* 0x000fe4000f8e022e */
[----:B------:R-:W-:Y:S01]  /*13b0*/  UIMAD UR45, UR4, UR14, UR10 ;  /* 0x0000000e042d72a4 */ /* 0x000fe2000f8e020a */
[----:B------:R-:W-:Y:S02]  /*13c0*/  @!UP0 UMOV UR5, UR6 ;  /* 0x0000000600058c82 */ /* 0x000fe40008000000 */
[----:B------:R-:W-:-:S12]  /*13d0*/  UIMAD UR46, UR5, UR20, UR46 ;  /* 0x00000014052e72a4 */ /* 0x000fd8000f8e022e */
.L_x_18:
[----:B------:R-:W-:-:S09]  /*13e0*/  UISETP.NE.AND UP0, UPT, UR22, 0x1, UPT ;  /* 0x000000011600788c */ /* 0x000fd2000bf05270 */
[----:B------:R-:W-:Y:S05]  /*13f0*/  BRA.U UP0, `(.L_x_19) ;  /* 0x0000000100407547 */ /* 0x000fea000b800000 */
[----:B------:R-:W2:Y:S01]  /*1400*/  LDCU.128 UR8, c[0x0][0xb10] ;  /* 0x00016200ff0877ac */ /* 0x000ea20008000c00 */
[----:B------:R-:W3:Y:S01]  /*1410*/  LDCU UR12, c[0x0][0xb0c] ;  /* 0x00016180ff0c77ac */ /* 0x000ee20008000800 */
[----:B------:R-:W4:Y:S01]  /*1420*/  LDCU UR13, c[0x0][0xb20] ;  /* 0x00016400ff0d77ac */ /* 0x000f220008000800 */
[----:B--2---:R-:W-:Y:S02]  /*1430*/  UIMAD.WIDE.U32 UR4, UR46, UR8, URZ ;  /* 0x000000082e0472a5 */ /* 0x004fe4000f8e00ff */
[----:B------:R-:W-:Y:S02]  /*1440*/  UIMAD.WIDE.U32 UR6, UR45, UR11, URZ ;  /* 0x0000000b2d0672a5 */ /* 0x000fe4000f8e00ff */
[----:B---3--:R-:W-:Y:S02]  /*1450*/  UISETP.NE.AND UP0, UPT, UR12, 0x1, UPT ;  /* 0x000000010c00788c */ /* 0x008fe4000bf05270 */
[----:B------:R-:W-:-:S03]  /*1460*/  USHF.R.U32.HI UR5, URZ, UR9, UR5 ;  /* 0x00000009ff057299 */ /* 0x000fc60008011605 */
[----:B------:R-:W-:Y:S01]  /*1470*/  UMOV UR4, UR7 ;  /* 0x0000000700047c82 */ /* 0x000fe20008000000 */
[----:B------:R-:W-:Y:S02]  /*1480*/  USEL UR5, UR46, UR5, !UP0 ;  /* 0x000000052e057287 */ /* 0x000fe4000c000000 */
[----:B------:R-:W-:Y:S02]  /*1490*/  UISETP.NE.AND UP0, UPT, UR10, 0x1, UPT ;  /* 0x000000010a00788c */ /* 0x000fe4000bf05270 */
[----:B----4-:R-:W-:-:S04]  /*14a0*/  USHF.R.U32.HI UR4, URZ, UR13, UR4 ;  /* 0x0000000dff047299 */ /* 0x010fc80008011604 */
[----:B------:R-:W-:-:S04]  /*14b0*/  USEL UR4, UR45, UR4, !UP0 ;  /* 0x000000042d047287 */ /* 0x000fc8000c000000 */
[----:B------:R-:W-:Y:S02]  /*14c0*/  UIADD3 UR6, UPT, UPT, UR5, -UR4, URZ ;  /* 0x8000000405067290 */ /* 0x000fe4000fffe0ff */
[----:B------:R-:W-:Y:S02]  /*14d0*/  UIADD3 UR4, UPT, UPT, -UR5, UR4, URZ ;  /* 0x0000000405047290 */ /* 0x000fe4000fffe1ff */
[----:B------:R-:W-:Y:S02]  /*14e0*/  UIMAD UR45, UR6, UR10, UR45 ;  /* 0x0000000a062d72a4 */ /* 0x000fe4000f8e022d */
[----:B------:R-:W-:-:S12]  /*14f0*/  UIMAD UR46, UR4, UR12, UR46 ;  /* 0x0000000c042e72a4 */ /* 0x000fd8000f8e022e */
.L_x_19:
[----:B------:R-:W-:Y:S01]  /*1500*/  UISETP.NE.AND UP0, UPT, UR18, 0x2, UPT ;  /* 0x000000021200788c */ /* 0x000fe2000bf05270 */
[----:B------:R-:W-:Y:S09]  /*1510*/  BRA.U !UP6, `(.L_x_20) ;  /* 0x000000010e0c7547 */ /* 0x000ff2000b800000 */
[----:B------:R-:W-:Y:S01]  /*1520*/  UCGABAR_WAIT ;  /* 0x0000000000007dc7 */ /* 0x000fe20008000000 */
[----:B------:R-:W-:Y:S01]  /*1530*/  CCTL.IVALL ;  /* 0x00000000ff00798f */ /* 0x000fe20002000000 */
[----:B------:R-:W-:Y:S05]  /*1540*/  BRA `(.L_x_21) ;  /* 0x0000000000047947 */ /* 0x000fea0003800000 */
.L_x_20:
[----:B------:R-:W-:Y:S06]  /*1550*/  BAR.SYNC.DEFER_BLOCKING 0x0 ;  /* 0x0000000000007b1d */ /* 0x000fec0000010000 */
.L_x_21:
[----:B------:R-:W-:Y:S05]  /*1560*/  BRA.U UP0, `(.L_x_22) ;  /* 0x0000001100c07547 */ /* 0x000fea000b800000 */
[----:B------:R-:W2:Y:S01]  /*1570*/  LDCU UR6, c[0x0][0x38c] ;  /* 0x00007180ff0677ac */ /* 0x000ea20008000800 */
[----:B------:R-:W-:Y:S01]  /*1580*/  PLOP3.LUT P1, PT, PT, PT, UP3, 0x80, 0x8 ;  /* 0x000000000008781c */ /* 0x000fe20003f2f038 */
[----:B------:R-:W-:Y:S01]  /*1590*/  IMAD.MOV.U32 R12, RZ, RZ, 0x1 ;  /* 0x00000001ff0c7424 */ /* 0x000fe200078e00ff */
[----:B------:R-:W-:Y:S01]  /*15a0*/  ISETP.EQ.OR P2, PT, R0, RZ, P3 ;  /* 0x000000ff0000720c */ /* 0x000fe20001f42670 */
[----:B------:R-:W-:Y:S01]  /*15b0*/  UISETP.NE.AND UP1, UPT, UR18, URZ, UPT ;  /* 0x000000ff1200728c */ /* 0x000fe2000bf25270 */
[----:B------:R-:W-:Y:S01]  /*15c0*/  PLOP3.LUT P1, PT, P1, PT, PT, 0x8, 0x80 ;  /* 0x000000000080781c */ /* 0x000fe20000f2e170 */
[----:B------:R-:W-:Y:S01]  /*15d0*/  USEL UR25, URZ, 0x1, UP5 ;  /* 0x00000001ff197887 */ /* 0x000fe2000a800000 */
[----:B------:R-:W-:Y:S01]  /*15e0*/  CS2R R10, SRZ ;  /* 0x00000000000a7805 */ /* 0x000fe2000001ff00 */
[----:B------:R-:W-:Y:S01]  /*15f0*/  IMAD.MOV.U32 R9, RZ, RZ, RZ ;  /* 0x000000ffff097224 */ /* 0x000fe200078e00ff */
[----:B------:R-:W3:Y:S01]  /*1600*/  LDCU UR39, c[0x0][0x370] ;  /* 0x00006e00ff2777ac */ /* 0x000ee20008000800 */
[----:B------:R-:W-:Y:S01]  /*1610*/  IMAD.MOV.U32 R8, RZ, RZ, 0x1 ;  /* 0x00000001ff087424 */ /* 0x000fe200078e00ff */
[----:B------:R-:W4:Y:S01]  /*1620*/  LDCU.64 UR28, c[0x0][0x348] ;  /* 0x00006900ff1c77ac */ /* 0x000f220008000a00 */
[----:B------:R-:W-:-:S02]  /*1630*/  USHF.R.U32.HI UR44, URZ, 0x7, UR24 ;  /* 0x00000007ff2c7899 */ /* 0x000fc40008011618 */
[----:B--2---:R-:W-:Y:S02]  /*1640*/  UIADD3 UR5, UPT, UPT, UR6, 0x7f, URZ ;  /* 0x0000007f06057890 */ /* 0x004fe4000fffe0ff */
[----:B------:R-:W-:Y:S02]  /*1650*/  UIADD3 UR47, UPT, UPT, UR6, 0xfe, URZ ;  /* 0x000000fe062f7890 */ /* 0x000fe4000fffe0ff */
[----:B------:R-:W-:Y:S01]  /*1660*/  USHF.R.S32.HI UR4, URZ, 0x1f, UR5 ;  /* 0x0000001fff047899 */ /* 0x000fe20008011405 */
[----:B------:R-:W2:Y:S03]  /*1670*/  LDCU UR38, c[0x0][0x374] ;  /* 0x00006e80ff2677ac */ /* 0x000ea60008000800 */
[----:B------:R-:W-:Y:S02]  /*1680*/  ULEA.HI UR4, UR4, UR5, URZ, 0x7 ;  /* 0x0000000504047291 */ /* 0x000fe4000f8f38ff */
[----:B------:R-:W-:-:S02]  /*1690*/  USEL UR25, UR25, 0x2, UP1 ;  /* 0x0000000219197887 */ /* 0x000fc40008800000 */
[----:B------:R-:W-:Y:S02]  /*16a0*/  USHF.R.S32.HI UR41, URZ, 0x7, UR4 ;  /* 0x00000007ff297899 */ /* 0x000fe40008011404 */
[----:B------:R-:W-:Y:S02]  /*16b0*/  UIADD3 UR4, UPT, UPT, UR6, -0x1, URZ ;  /* 0xffffffff06047890 */ /* 0x000fe4000fffe0ff */
[----:B------:R-:W-:Y:S02]  /*16c0*/  UISETP.LT.U32.AND UP0, UPT, UR41, 0x4, UPT ;  /* 0x000000042900788c */ /* 0x000fe4000bf01070 */
[----:B------:R-:W-:Y:S02]  /*16d0*/  UISETP.GE.U32.AND UP2, UPT, UR4, -0xff, UPT ;  /* 0xffffff010400788c */ /* 0x000fe4000bf46070 */
[----:B------:R-:W-:Y:S01]  /*16e0*/  USEL UR40, UR41, 0x4, UP0 ;  /* 0x0000000429287887 */ /* 0x000fe20008000000 */
[----:B------:R-:W-:-:S03]  /*16f0*/  UMOV UR5, URZ ;  /* 0x000000ff00057c82 */ /* 0x000fc60008000000 */
[----:B------:R-:W-:Y:S02]  /*1700*/  UIADD3 UR21, UPT, UPT, UR40, -0x1, URZ ;  /* 0xffffffff28157890 */ /* 0x000fe4000fffe0ff */
[----:B------:R-:W-:-:S03]  /*1710*/  UIADD3 UR43, UPT, UPT, UR41, -UR40, URZ ;  /* 0x80000028292b7290 */ /* 0x000fc6000fffe0ff */
[----:B------:R-:W-:-:S04]  /*1720*/  @UP2 UIADD3 UR21, UPT, UPT, UR40, URZ, URZ ;  /* 0x000000ff28152290 */ /* 0x000fc8000fffe0ff */
[----:B--234-:R-:W-:-:S12]  /*1730*/  UIADD3 UR21, UPT, UPT, UR21, 0x1, URZ ;  /* 0x0000000115157890 */ /* 0x01cfd8000fffe0ff */
.L_x_42:
[----:B------:R-:W-:Y:S01]  /*1740*/  UISETP.NE.AND UP0, UPT, UR48, URZ, UPT ;  /* 0x000000ff3000728c */ /* 0x000fe2000bf05270 */
[----:B------:R-:W2:Y:S08]  /*1750*/  S2UR UR48, SR_CgaCtaId ;  /* 0x00000000003079c3 */ /* 0x000eb00000008800 */
[----:B------:R-:W-:Y:S05]  /*1760*/  BRA.U UP0, `(.L_x_23) ;  /* 0x0000000100347547 */ /* 0x000fea000b800000 */
[----:B------:R-:W3:Y:S01]  /*1770*/  S2R R0, SR_CgaCtaId ;  /* 0x0000000000007919 */ /* 0x000ee20000008800 */
[----:B------:R-:W-:-:S04]  /*1780*/  MOV R2, 0x400 ;  /* 0x0000040000027802 */ /* 0x000fc80000000f00 */
[----:B---3--:R-:W-:Y:S02]  /*1790*/  LEA R0, R0, R2, 0x18 ;  /* 0x0000000200007211 */ /* 0x008fe400078ec0ff */
[----:B------:R-:W-:-:S03]  /*17a0*/  SHF.L.U32 R2, R8, 0x1f, RZ ;  /* 0x0000001f08027819 */ /* 0x000fc600000006ff */
[----:B------:R-:W-:-:S04]  /*17b0*/  IMAD R0, R9, 0x8, R0 ;  /* 0x0000000809007824 */ /* 0x000fc800078e0200 */
[----:B------:R-:W3:Y:S02]  /*17c0*/  SYNCS.PHASECHK.TRANS64.TRYWAIT P0, [R0+URZ+0xd0], R2 ;  /* 0x0000d002000075a7 */ /* 0x000ee400080011ff */
[----:B---3--:R-:W-:Y:S05]  /*17d0*/  @!P0 BRA `(.L_x_24) ;  /* 0x0000005000148947 */ /* 0x008fea0003800000 */
.L_x_102:
[----:B------:R-:W-:Y:S01]  /*17e0*/  VIADD R9, R9, 0x1 ;  /* 0x0000000109097836 */ /* 0x000fe20000000000 */
[----:B------:R3:W-:Y:S04]  /*17f0*/  SYNCS.ARRIVE.TRANS64.A1T0 RZ, [R0+URZ+0xc0], RZ ;  /* 0x0000c0ff00ff79a7 */ /* 0x0007e800081000ff */
[----:B------:R-:W-:-:S04]  /*1800*/  ISETP.NE.AND P0, PT, R9, 0x2, PT ;  /* 0x000000020900780c */ /* 0x000fc80003f05270 */
[----:B------:R-:W-:Y:S02]  /*1810*/  SEL R9, R9, RZ, P0 ;  /* 0x000000ff09097207 */ /* 0x000fe40000000000 */
[----:B---3--:R-:W-:-:S04]  /*1820*/  SEL R0, RZ, 0x1, P0 ;  /* 0x00000001ff007807 */ /* 0x008fc80000000000 */
[----:B------:R-:W-:-:S07]  /*1830*/  LOP3.LUT R8, R8, R0, RZ, 0x3c, !PT ;  /* 0x0000000008087212 */ /* 0x000fce00078e3cff */
.L_x_23:
[----:B------:R-:W-:Y:S01]  /*1840*/  UMOV UR6, 0x400 ;  /* 0x0000040000067882 */ /* 0x000fe20000000000 */
[----:B------:R-:W-:Y:S01]  /*1850*/  SHF.L.U32 R0, R12, 0x1f, RZ ;  /* 0x0000001f0c007819 */ /* 0x000fe200000006ff */
[----:B--2---:R-:W-:Y:S02]  /*1860*/  ULEA UR6, UR48, UR6, 0x18 ;  /* 0x0000000630067291 */ /* 0x004fe4000f8ec0ff */
[----:B------:R-:W-:Y:S02]  /*1870*/  UISETP.GE.U32.AND UP0, UPT, UR47, 0xff, UPT ;  /* 0x000000ff2f00788c */ /* 0x000fe4000bf06070 */
[----:B------:R-:W-:Y:S02]  /*1880*/  ULEA UR4, UR5, UR6, 0x3 ;  /* 0x0000000605047291 */ /* 0x000fe4000f8e18ff */
[----:B------:R-:W-:Y:S02]  /*1890*/  USHF.L.U32 UR35, UR46, 0x6, URZ ;  /* 0x000000062e237899 */ /* 0x000fe400080006ff */
[----:B------:R-:W-:Y:S01]  /*18a0*/  ULEA UR11, UR45, UR44, 0x6 ;  /* 0x0000002c2d0b7291 */ /* 0x000fe2000f8e30ff */
[----:B------:R-:W-:-:S04]  /*18b0*/  UMOV UR13, URZ ;  /* 0x000000ff000d7c82 */ /* 0x000fc80008000000 */
[----:B------:R2:W3:Y:S01]  /*18c0*/  SYNCS.PHASECHK.TRANS64.TRYWAIT P0, [UR4+0x20], R0 ;  /* 0x00002000ff0075a7 */ /* 0x0004e20008001104 */
[----:B------:R-:W-:Y:S06]  /*18d0*/  BRA.U !UP0, `(.L_x_25) ;  /* 0x0000000108bc7547 */ /* 0x000fec000b800000 */
[----:B------:R-:W-:Y:S01]  /*18e0*/  UMOV UR7, URZ ;  /* 0x000000ff00077c82 */ /* 0x000fe20008000000 */
[----:B------:R-:W-:-:S05]  /*18f0*/  UMOV UR4, UR5 ;  /* 0x0000000500047c82 */ /* 0x000fca0008000000 */
.L_x_31:
[----:B------:R-:W-:Y:S01]  /*1900*/  ULEA UR33, UR4, UR6, 0x3 ;  /* 0x0000000604217291 */ /* 0x000fe2000f8e18ff */
[----:B---3--:R-:W-:Y:S01]  /*1910*/  @!P3 MOV R2, 0x4000 ;  /* 0x000040000002b802 */ /* 0x008fe20000000f00 */
[----:B-1-34-:R-:W-:Y:S10]  /*1920*/  @P0 BRA `(.L_x_26) ;  /* 0x00000000000c0947 */ /* 0x01aff40003800000 */
[----:B------:R-:W-:-:S04]  /*1930*/  SHF.L.U32 R3, R12, 0x1f, RZ ;  /* 0x0000001f0c037819 */ /* 0x000fc800000006ff */
[----:B------:R-:W3:Y:S02]  /*1940*/  SYNCS.PHASECHK.TRANS64.TRYWAIT P0, [UR33+0x20], R3 ;  /* 0x00002003ff0075a7 */ /* 0x000ee40008001121 */
[----:B---3--:R-:W-:Y:S05]  /*1950*/  @!P0 BRA `(.L_x_27) ;  /* 0x0000004c00c88947 */ /* 0x008fea0003800000 */
.L_x_26:
[----:B------:R3:W-:Y:S01]  /*1960*/  @!P3 SYNCS.ARRIVE.TRANS64 RZ, [UR33], R2 ;  /* 0x00000002ffffb9a7 */ /* 0x0007e20008000021 */
[----:B------:R-:W-:-:S04]  /*1970*/  ULOP3.LUT UR5, UR25, 0x2, URZ, 0xfc, !UPT ;  /* 0x0000000219057892 */ /* 0x000fc8000f8efcff */
[----:B------:R-:W-:-:S09]  /*1980*/  UISETP.NE.AND UP0, UPT, UR5, 0x2, UPT ;  /* 0x000000020500788c */ /* 0x000fd2000bf05270 */
[----:B------:R-:W-:Y:S05]  /*1990*/  BRA.U UP0, `(.L_x_28) ;  /* 0x0000000100047547 */ /* 0x000fea000b800000 */
[----:B-1----:R-:W-:Y:S05]  /*19a0*/  BPT.TRAP 0x1 ;  /* 0x000000040000795c */ /* 0x002fea0000300000 */
.L_x_28:
[----:B------:R-:W-:Y:S04]  /*19b0*/  BSSY.RECONVERGENT B0, `(.L_x_29) ;  /* 0x0000003000007945 */ /* 0x000fe80003800200 */
[----:B------:R-:W-:Y:S05]  /*19c0*/  @P2 BRA `(.L_x_30) ;  /* 0x0000000000042947 */ /* 0x000fea0003800000 */
[----:B-1----:R-:W-:Y:S05]  /*19d0*/  BPT.TRAP 0x1 ;  /* 0x000000040000795c */ /* 0x002fea0000300000 */
.L_x_30:
[----:B-1----:R-:W-:Y:S05]  /*19e0*/  BSYNC.RECONVERGENT B0 ;  /* 0x0000000000007941 */ /* 0x002fea0003800200 */
.L_x_29:
[----:B------:R-:W-:Y:S02]  /*19f0*/  UIADD3 UR5, UPT, UPT, UR4, 0x1, URZ ;  /* 0x0000000104057890 */ /* 0x000fe4000fffe0ff */
[----:B------:R-:W-:Y:S02]  /*1a00*/  USHF.L.U32 UR34, UR7, 0x7, URZ ;  /* 0x0000000707227899 */ /* 0x000fe400080006ff */
[----:B------:R-:W-:Y:S02]  /*1a10*/  UISETP.NE.AND UP0, UPT, UR5, 0x4, UPT ;  /* 0x000000040500788c */ /* 0x000fe4000bf05270 */
[----:B------:R-:W-:Y:S02]  /*1a20*/  USHF.L.U32 UR32, UR4, 0xd, URZ ;  /* 0x0000000d04207899 */ /* 0x000fe400080006ff */
[----:B------:R-:W-:Y:S02]  /*1a30*/  USEL UR9, URZ, 0x1, UP0 ;  /* 0x00000001ff097887 */ /* 0x000fe40008000000 */
[----:B------:R-:W-:-:S02]  /*1a40*/  USEL UR5, UR5, URZ, UP0 ;  /* 0x000000ff05057287 */ /* 0x000fc40008000000 */
[----:B------:R-:W-:Y:S02]  /*1a50*/  UIADD3 UR14, UP0, UPT, UR28, 0x180, URZ ;  /* 0x000001801c0e7890 */ /* 0x000fe4000ff1e0ff */
[----:B------:R-:W-:Y:S01]  /*1a60*/  ULEA UR8, UR5, UR6, 0x3 ;  /* 0x0000000605087291 */ /* 0x000fe2000f8e18ff */
[----:B------:R-:W-:Y:S01]  /*1a70*/  LOP3.LUT R12, R12, UR9, RZ, 0x3c, !PT ;  /* 0x000000090c0c7c12 */ /* 0x000fe2000f8e3cff */
[----:B------:R-:W-:Y:S02]  /*1a80*/  UIADD3 UR7, UPT, UPT, UR7, 0x1, URZ ;  /* 0x0000000107077890 */ /* 0x000fe4000fffe0ff */
[----:B------:R-:W-:Y:S01]  /*1a90*/  UIADD3 UR16, UP1, UPT, UR28, 0x80, URZ ;  /* 0x000000801c107890 */ /* 0x000fe2000ff3e0ff */
[----:B--2---:R-:W-:Y:S01]  /*1aa0*/  SHF.L.U32 R0, R12, 0x1f, RZ ;  /* 0x0000001f0c007819 */ /* 0x004fe200000006ff */
[----:B------:R-:W-:Y:S02]  /*1ab0*/  UIADD3.X UR15, UPT, UPT, URZ, UR29, URZ, UP0, !UPT ;  /* 0x0000001dff0f7290 */ /* 0x000fe400087fe4ff */
[----:B------:R-:W-:Y:S01]  /*1ac0*/  UISETP.NE.AND UP0, UPT, UR7, UR21, UPT ;  /* 0x000000150700728c */ /* 0x000fe2000bf05270 */
[----:B------:R4:W1:Y:S01]  /*1ad0*/  SYNCS.PHASECHK.TRANS64.TRYWAIT P0, [UR8+0x20], R0 ;  /* 0x00002000ff0075a7 */ /* 0x0008620008001108 */
[----:B------:R-:W-:-:S02]  /*1ae0*/  ULOP3.LUT UR8, UR32, UR24, URZ, 0xfc, !UPT ;  /* 0x0000001820087292 */ /* 0x000fc4000f8efcff */
[----:B------:R-:W-:Y:S02]  /*1af0*/  UIADD3.X UR17, UPT, UPT, URZ, UR29, URZ, UP1, !UPT ;  /* 0x0000001dff117290 */ /* 0x000fe40008ffe4ff */
[----:B------:R-:W-:Y:S02]  /*1b00*/  UIADD3 UR32, UPT, UPT, UR6, 0x2400, UR32 ;  /* 0x0000240006207890 */ /* 0x000fe4000fffe020 */
[----:B------:R-:W-:Y:S01]  /*1b10*/  UIADD3 UR8, UPT, UPT, UR6, 0xa400, UR8 ;  /* 0x0000a40006087890 */ /* 0x000fe2000fffe008 */
[----:B------:R-:W-:Y:S01]  /*1b20*/  UMOV UR18, 0x0 ;  /* 0x0000000000127882 */ /* 0x000fe20000000000 */
[----:B------:R-:W-:Y:S01]  /*1b30*/  UMOV UR19, 0x10000000 ;  /* 0x1000000000137882 */ /* 0x000fe20000000000 */
[----:B------:R-:W-:Y:S01]  /*1b40*/  UMOV UR4, 0x30000 ;  /* 0x0003000000047882 */ /* 0x000fe20000000000 */
[----:B------:R-:W-:Y:S01]  /*1b50*/  UMOV UR12, UR36 ;  /* 0x00000024000c7c82 */ /* 0x000fe20008000000 */
[----:B------:R-:W-:Y:S01]  /*1b60*/  UMOV UR9, UR33 ;  /* 0x0000002100097c82 */ /* 0x000fe20008000000 */
[----:B------:R-:W-:Y:S01]  /*1b70*/  UMOV UR10, UR34 ;  /* 0x00000022000a7c82 */ /* 0x000fe20008000000 */
[----:B------:R-:W-:Y:S01]  /*1b80*/  UTMALDG.3D [UR32], [UR16], desc[UR18] ;  /* 0x00001220100075b4 */ /* 0x000fe20008011000 */
[----:B------:R-:W-:Y:S01]  /*1b90*/  UMOV UR13, UR21 ;  /* 0x00000015000d7c82 */ /* 0x000fe20008000000 */
[----:B------:R2:W-:Y:S02]  /*1ba0*/  UTMALDG.3D.MULTICAST [UR8], [UR14], UR4, desc[UR18] ;  /* 0x000012080e0073b4 */ /* 0x0005e40008011804 */
[----:B--2---:R-:W-:Y:S01]  /*1bb0*/  UMOV UR4, UR5 ;  /* 0x0000000500047c82 */ /* 0x004fe20008000000 */
[----:B------:R-:W-:Y:S05]  /*1bc0*/  BRA.U UP0, `(.L_x_31) ;  /* 0xfffffffd004c7547 */ /* 0x000fea000b83ffff */
.L_x_25:
[----:B------:R-:W-:Y:S01]  /*1bd0*/  ULEA UR4, UR5, UR6, 0x3 ;  /* 0x0000000605047291 */ /* 0x000fe2000f8e18ff */
[----:B--2-4-:R-:W-:Y:S01]  /*1be0*/  SHF.L.U32 R0, R12, 0x1f, RZ ;  /* 0x0000001f0c007819 */ /* 0x014fe200000006ff */
[----:B------:R-:W-:Y:S01]  /*1bf0*/  @!P1 SYNCS.ARRIVE.TRANS64.A1T0 RZ, [UR6+0x58], RZ ;  /* 0x000058ffffff99a7 */ /* 0x000fe20008100006 */
[----:B------:R-:W-:-:S06]  /*1c00*/  UISETP.GT.AND UP0, UPT, UR41, UR40, UPT ;  /* 0x000000282900728c */ /* 0x000fcc000bf04270 */
[----:B-1-3--:R1:W2:Y:S03]  /*1c10*/  SYNCS.PHASECHK.TRANS64.TRYWAIT P0, [UR4+0x20], R0 ;  /* 0x00002000ff0075a7 */ /* 0x00a2a60008001104 */
[----:B------:R-:W-:Y:S05]  /*1c20*/  BRA.U !UP0, `(.L_x_32) ;  /* 0x0000000108c07547 */ /* 0x000fea000b800000 */
[----:B------:R-:W-:Y:S01]  /*1c30*/  UIADD3 UR26, UPT, UPT, UR43, UR13, URZ ;  /* 0x0000000d2b1a7290 */ /* 0x000fe2000fffe0ff */
[----:B------:R-:W-:-:S11]  /*1c40*/  UMOV UR4, UR5 ;  /* 0x0000000500047c82 */ /* 0x000fd60008000000 */
.L_x_38:
[----:B------:R-:W-:Y:S01]  /*1c50*/  ULEA UR17, UR4, UR6, 0x3 ;  /* 0x0000000604117291 */ /* 0x000fe2000f8e18ff */
[----:B--2---:R-:W-:Y:S01]  /*1c60*/  @!P3 MOV R2, 0x4000 ;  /* 0x000040000002b802 */ /* 0x004fe20000000f00 */
[----:B--234-:R-:W-:Y:S10]  /*1c70*/  @P0 BRA `(.L_x_33) ;  /* 0x00000000000c0947 */ /* 0x01cff40003800000 */
[----:B------:R-:W-:-:S04]  /*1c80*/  SHF.L.U32 R3, R12, 0x1f, RZ ;  /* 0x0000001f0c037819 */ /* 0x000fc800000006ff */
[----:B------:R-:W2:Y:S02]  /*1c90*/  SYNCS.PHASECHK.TRANS64.TRYWAIT P0, [UR17+0x20], R3 ;  /* 0x00002003ff0075a7 */ /* 0x000ea40008001111 */
[----:B--2---:R-:W-:Y:S05]  /*1ca0*/  @!P0 BRA `(.L_x_34) ;  /* 0x0000004c000c8947 */ /* 0x004fea0003800000 */
.L_x_33:
[----:B------:R2:W-:Y:S01]  /*1cb0*/  @!P3 SYNCS.ARRIVE.TRANS64 RZ, [UR17], R2 ;  /* 0x00000002ffffb9a7 */ /* 0x0005e20008000011 */
[----:B------:R-:W-:-:S04]  /*1cc0*/  ULOP3.LUT UR5, UR25, 0x2, URZ, 0xfc, !UPT ;  /* 0x0000000219057892 */ /* 0x000fc8000f8efcff */
[----:B------:R-:W-:-:S09]  /*1cd0*/  UISETP.NE.AND UP0, UPT, UR5, 0x2, UPT ;  /* 0x000000020500788c */ /* 0x000fd2000bf05270 */
[----:B------:R-:W-:Y:S05]  /*1ce0*/  BRA.U UP0, `(.L_x_35) ;  /* 0x0000000100047547 */ /* 0x000fea000b800000 */
[----:B------:R-:W-:Y:S05]  /*1cf0*/  BPT.TRAP 0x1 ;  /* 0x000000040000795c */ /* 0x000fea0000300000 */
.L_x_35:
[----:B------:R-:W-:Y:S04]  /*1d00*/  BSSY.RECONVERGENT B0, `(.L_x_36) ;  /* 0x0000003000007945 */ /* 0x000fe80003800200 */
[----:B------:R-:W-:Y:S05]  /*1d10*/  @P2 BRA `(.L_x_37) ;  /* 0x0000000000042947 */ /* 0x000fea0003800000 */
[----:B------:R-:W-:Y:S05]  /*1d20*/  BPT.TRAP 0x1 ;  /* 0x000000040000795c */ /* 0x000fea0000300000 */
.L_x_37:
[----:B------:R-:W-:Y:S05]  /*1d30*/  BSYNC.RECONVERGENT B0 ;  /* 0x0000000000007941 */ /* 0x000fea0003800200 */
.L_x_36:
[----:B------:R-:W-:Y:S02]  /*1d40*/  UIADD3 UR5, UPT, UPT, UR4, 0x1, URZ ;  /* 0x0000000104057890 */ /* 0x000fe4000fffe0ff */
[----:B------:R-:W-:Y:S02]  /*1d50*/  USHF.L.U32 UR18, UR13, 0x7, URZ ;  /* 0x000000070d127899 */ /* 0x000fe400080006ff */
[----:B------:R-:W-:Y:S02]  /*1d60*/  UISETP.NE.AND UP0, UPT, UR5, 0x4, UPT ;  /* 0x000000040500788c */ /* 0x000fe4000bf05270 */
[----:B------:R-:W-:Y:S02]  /*1d70*/  USHF.L.U32 UR16, UR4, 0xd, URZ ;  /* 0x0000000d04107899 */ /* 0x000fe400080006ff */
[----:B------:R-:W-:Y:S02]  /*1d80*/  USEL UR8, URZ, 0x1, UP0 ;  /* 0x00000001ff087887 */ /* 0x000fe40008000000 */
[----:B------:R-:W-:-:S02]  /*1d90*/  USEL UR5, UR5, URZ, UP0 ;  /* 0x000000ff05057287 */ /* 0x000fc40008000000 */
[----:B------:R-:W-:Y:S02]  /*1da0*/  UIADD3 UR22, UP0, UPT, UR28, 0x180, URZ ;  /* 0x000001801c167890 */ /* 0x000fe4000ff1e0ff */
[----:B------:R-:W-:Y:S01]  /*1db0*/  UIADD3 UR13, UPT, UPT, UR13, 0x1, URZ ;  /* 0x000000010d0d7890 */ /* 0x000fe2000fffe0ff */
[----:B------:R-:W-:Y:S01]  /*1dc0*/  LOP3.LUT R12, R12, UR8, RZ, 0x3c, !PT ;  /* 0x000000080c0c7c12 */ /* 0x000fe2000f8e3cff */
[----:B------:R-:W-:Y:S02]  /*1dd0*/  UIADD3 UR14, UP1, UPT, UR28, 0x80, URZ ;  /* 0x000000801c0e7890 */ /* 0x000fe4000ff3e0ff */
[----:B------:R-:W-:Y:S01]  /*1de0*/  UIADD3.X UR23, UPT, UPT, URZ, UR29, URZ, UP0, !UPT ;  /* 0x0000001dff177290 */ /* 0x000fe200087fe4ff */
[----:B-1----:R-:W-:Y:S01]  /*1df0*/  SHF.L.U32 R0, R12, 0x1f, RZ ;  /* 0x0000001f0c007819 */ /* 0x002fe200000006ff */
[----:B------:R-:W-:Y:S02]  /*1e00*/  ULOP3.LUT UR8, UR16, UR24, URZ, 0xfc, !UPT ;  /* 0x0000001810087292 */ /* 0x000fe4000f8efcff */
[----:B------:R-:W-:-:S02]  /*1e10*/  UISETP.NE.AND UP0, UPT, UR13, UR26, UPT ;  /* 0x0000001a0d00728c */ /* 0x000fc4000bf05270 */
[----:B------:R-:W-:Y:S02]  /*1e20*/  ULEA UR7, UR5, UR6, 0x3 ;  /* 0x0000000605077291 */ /* 0x000fe4000f8e18ff */
[----:B------:R-:W-:Y:S02]  /*1e30*/  UIADD3 UR16, UPT, UPT, UR6, 0x2400, UR16 ;  /* 0x0000240006107890 */ /* 0x000fe4000fffe010 */
[----:B------:R-:W-:Y:S02]  /*1e40*/  UIADD3.X UR15, UPT, UPT, URZ, UR29, URZ, UP1, !UPT ;  /* 0x0000001dff0f7290 */ /* 0x000fe40008ffe4ff */
[----:B------:R-:W-:Y:S01]  /*1e50*/  UIADD3 UR8, UPT, UPT, UR6, 0xa400, UR8 ;  /* 0x0000a40006087890 */ /* 0x000fe2000fffe008 */
[----:B------:R-:W-:Y:S01]  /*1e60*/  UMOV UR30, 0x0 ;  /* 0x00000000001e7882 */ /* 0x000fe20000000000 */
[----:B------:R-:W-:Y:S01]  /*1e70*/  UMOV UR31, 0x10000000 ;  /* 0x10000000001f7882 */ /* 0x000fe20000000000 */
[----:B------:R-:W-:Y:S01]  /*1e80*/  UMOV UR19, UR35 ;  /* 0x0000002300137c82 */ /* 0x000fe20008000000 */
[----:B------:R-:W-:Y:S01]  /*1e90*/  UMOV UR20, UR36 ;  /* 0x0000002400147c82 */ /* 0x000fe20008000000 */
[----:B------:R3:W4:Y:S01]  /*1ea0*/  SYNCS.PHASECHK.TRANS64.TRYWAIT P0, [UR7+0x20], R0 ;  /* 0x00002000ff0075a7 */ /* 0x0007220008001107 */
[----:B------:R-:W-:Y:S01]  /*1eb0*/  UMOV UR4, 0x30000 ;  /* 0x0003000000047882 */ /* 0x000fe20000000000 */
[----:B------:R-:W-:Y:S01]  /*1ec0*/  UMOV UR12, UR36 ;  /* 0x00000024000c7c82 */ /* 0x000fe20008000000 */
[----:B------:R-:W-:Y:S01]  /*1ed0*/  UMOV UR9, UR17 ;  /* 0x0000001100097c82 */ /* 0x000fe20008000000 */
[----:B------:R-:W-:Y:S01]  /*1ee0*/  UMOV UR10, UR18 ;  /* 0x00000012000a7c82 */ /* 0x000fe20008000000 */
[----:B------:R-:W-:Y:S01]  /*1ef0*/  UTMALDG.3D [UR16], [UR14], desc[UR30] ;  /* 0x00001e100e0075b4 */ /* 0x000fe20008011000 */
[----:B------:R1:W-:Y:S02]  /*1f00*/  UTMALDG.3D.MULTICAST [UR8], [UR22], UR4, desc[UR30] ;  /* 0x00001e08160073b4 */ /* 0x0003e40008011804 */
[----:B-1----:R-:W-:Y:S01]  /*1f10*/  UMOV UR4, UR5 ;  /* 0x0000000500047c82 */ /* 0x002fe20008000000 */
[----:B------:R-:W-:Y:S05]  /*1f20*/  BRA.U UP0, `(.L_x_38) ;  /* 0xfffffffd00487547 */ /* 0x000fea000b83ffff */
.L_x_32:
[C---:B------:R-:W-:Y:S01]  /*1f30*/  LEA R3, R11.reuse, UR6, 0x3 ;  /* 0x000000060b037c11 */ /* 0x040fe2000f8e18ff */
[----:B------:R-:W-:Y:S01]  /*1f40*/  NOP ;  /* 0x0000000000007918 */ /* 0x000fe20000000000 */
[----:B-1-3--:R-:W-:Y:S02]  /*1f50*/  SHF.L.U32 R0, R10, 0x1f, RZ ;  /* 0x0000001f0a007819 */ /* 0x00afe400000006ff */
[----:B------:R-:W-:Y:S02]  /*1f60*/  LEA R4, R11, UR6, 0x4 ;  /* 0x000000060b047c11 */ /* 0x000fe4000f8e20ff */
[----:B--2-4-:R-:W1:Y:S02]  /*1f70*/  SYNCS.PHASECHK.TRANS64.TRYWAIT P0, [R3+URZ+0x60], R0 ;  /* 0x00006000030075a7 */ /* 0x014e6400080011ff */
[----:B-1----:R-:W-:Y:S05]  /*1f80*/  @!P0 BRA `(.L_x_39) ;  /* 0x00000048006c8947 */ /* 0x002fea0003800000 */
.L_x_105:
[----:B------:R-:W2:Y:S01]  /*1f90*/  LDS.128 R4, [R4+0xf0] ;  /* 0x0000f00004047984 */ /* 0x000ea20000000c00 */
[----:B------:R-:W-:Y:S01]  /*1fa0*/  UISETP.GE.AND UP0, UPT, UR42, 0x1, UPT ;  /* 0x000000012a00788c */ /* 0x000fe2000bf06270 */
[----:B------:R-:W-:Y:S01]  /*1fb0*/  @!PT LDS RZ, [RZ] ;  /* 0x00000000fffff984 */ /* 0x000fe20000000800 */
[----:B------:R-:W-:Y:S01]  /*1fc0*/  @!PT LDS RZ, [RZ] ;  /* 0x00000000fffff984 */ /* 0x000fe20000000800 */
[----:B------:R-:W-:Y:S01]  /*1fd0*/  @!PT LDS RZ, [RZ] ;  /* 0x00000000fffff984 */ /* 0x000fe20000000800 */
[----:B------:R-:W-:Y:S01]  /*1fe0*/  @!PT LDS RZ, [RZ] ;  /* 0x00000000fffff984 */ /* 0x000fe20000000800 */
[----:B------:R3:W-:Y:S06]  /*1ff0*/  MEMBAR.ALL.CTA ;  /* 0x0000000000007992 */ /* 0x0007ec0000008000 */
[----:B---3--:R-:W3:Y:S01]  /*2000*/  FENCE.VIEW.ASYNC.S ;  /* 0x00000000000073c6 */ /* 0x008ee20000000000 */
[----:B--2---:R-:W-:-:S13]  /*2010*/  LOP3.LUT P0, RZ, R6, 0x1, RZ, 0xc0, !PT ;  /* 0x0000000106ff7812 */ /* 0x004fda000780c0ff */
[----:B---3--:R-:W-:Y:S01]  /*2020*/  VOTEU.ANY UP1, P0 ;  /* 0x0000000000ff7886 */ /* 0x008fe20000020100 */
[----:B------:R-:W-:-:S13]  /*2030*/  PLOP3.LUT P0, PT, PT, PT, UP1, 0x80, 0x8 ;  /* 0x000000000008781c */ /* 0x000fda0003f0f018 */
[----:B-1----:R-:W-:Y:S02]  /*2040*/  @P0 LOP3.LUT R0, R5, 0xffff, RZ, 0xc0, !PT ;  /* 0x0000ffff05000812 */ /* 0x002fe400078ec0ff */
[----:B------:R-:W-:Y:S02]  /*2050*/  @P0 MOV R2, R4 ;  /* 0x0000000400020202 */ /* 0x000fe40000000f00 */
[----:B------:R-:W-:Y:S01]  /*2060*/  @P0 R2UR UR7, R0 ;  /* 0x00000000000702ca */ /* 0x000fe200000e0000 */
[----:B------:R-:W-:Y:S01]  /*2070*/  VIADD R0, R3, 0x70 ;  /* 0x0000007003007836 */ /* 0x000fe20000000000 */
[----:B------:R-:W-:Y:S02]  /*2080*/  @P0 SHF.R.U32.HI R4, RZ, 0x10, R5 ;  /* 0x00000010ff040819 */ /* 0x000fe40000011605 */
[----:B------:R-:W-:Y:S02]  /*2090*/  @P0 R2UR UR8, R2 ;  /* 0x00000000020802ca */ /* 0x000fe400000e0000 */
[----:B------:R-:W-:-:S02]  /*20a0*/  PRMT R0, RZ, 0x654, R0 ;  /* 0x00000654ff007816 */ /* 0x000fc40000000000 */
[----:B------:R-:W-:Y:S02]  /*20b0*/  @P0 R2UR UR4, R4 ;  /* 0x00000000040402ca */ /* 0x000fe400000e0000 */
[----:B------:R1:W-:Y:S03]  /*20c0*/  SYNCS.ARRIVE.TRANS64.RED.A1T0 RZ, [R0+URZ], RZ ;  /* 0x000000ff00ff79a7 */ /* 0x0003e600081004ff */
[----:B------:R-:W-:-:S04]  /*20d0*/  @UP1 UMOV UR27, UR7 ;  /* 0x00000007001b1c82 */ /* 0x000fc80008000000 */
[----:B------:R-:W-:-:S04]  /*20e0*/  @UP1 UMOV UR37, UR8 ;  /* 0x0000000800251c82 */ /* 0x000fc80008000000 */
[----:B------:R-:W-:Y:S01]  /*20f0*/  @UP1 UMOV UR36, UR4 ;  /* 0x0000000400241c82 */ /* 0x000fe20008000000 */
[----:B------:R-:W-:Y:S05]  /*2100*/  BRA.U !UP0, `(.L_x_40) ;  /* 0x0000000108d47547 */ /* 0x000fea000b800000 */
[----:B------:R-:W2:Y:S01]  /*2110*/  LDCU.128 UR12, c[0x0][0xb10] ;  /* 0x00016200ff0c77ac */ /* 0x000ea20008000c00 */
[----:B------:R-:W3:Y:S01]  /*2120*/  LDCU UR26, c[0x0][0xb20] ;  /* 0x00016400ff1a77ac */ /* 0x000ee20008000800 */
[----:B------:R-:W4:Y:S01]  /*2130*/  LDCU UR20, c[0x0][0xb0c] ;  /* 0x00016180ff1477ac */ /* 0x000f220008000800 */
[----:B------:R-:W1:Y:S01]  /*2140*/  LDCU.64 UR10, c[0x0][0xb28] ;  /* 0x00016500ff0a77ac */ /* 0x000e620008000a00 */
[----:B------:R-:W-:Y:S02]  /*2150*/  UISETP.NE.AND UP3, UPT, UR42, 0x1, UPT ;  /* 0x000000012a00788c */ /* 0x000fe4000bf65270 */
[----:B--2---:R-:W-:Y:S02]  /*2160*/  UIMAD.WIDE.U32 UR16, UR38, UR15, URZ ;  /* 0x0000000f261072a5 */ /* 0x004fe4000f8e00ff */
[----:B------:R-:W-:Y:S02]  /*2170*/  UIMAD.WIDE.U32 UR8, UR39, UR12, URZ ;  /* 0x0000000c270872a5 */ /* 0x000fe4000f8e00ff */
[----:B------:R-:W-:-:S02]  /*2180*/  UISETP.NE.AND UP0, UPT, UR14, 0x1, UPT ;  /* 0x000000010e00788c */ /* 0x000fc4000bf05270 */
[----:B------:R-:W-:Y:S01]  /*2190*/  UIMAD.WIDE.U32 UR22, UR27, UR15, URZ ;  /* 0x0000000f1b1672a5 */ /* 0x000fe2000f8e00ff */
[----:B------:R-:W-:Y:S02]  /*21a0*/  UMOV UR16, UR17 ;  /* 0x0000001100107c82 */ /* 0x000fe40008000000 */
[----:B------:R-:W-:Y:S01]  /*21b0*/  UMOV UR8, UR9 ;  /* 0x0000000900087c82 */ /* 0x000fe20008000000 */
[----:B---3--:R-:W-:Y:S02]  /*21c0*/  USHF.R.U32.HI UR16, URZ, UR26, UR16 ;  /* 0x0000001aff107299 */ /* 0x008fe40008011610 */
[----:B----4-:R-:W-:Y:S02]  /*21d0*/  UISETP.NE.AND UP2, UPT, UR20, 0x1, UPT ;  /* 0x000000011400788c */ /* 0x010fe4000bf45270 */
[----:B------:R-:W-:Y:S02]  /*21e0*/  USHF.R.U32.HI UR8, URZ, UR13, UR8 ;  /* 0x0000000dff087299 */ /* 0x000fe40008011608 */
[----:B------:R-:W-:-:S02]  /*21f0*/  USEL UR7, UR38, UR16, !UP0 ;  /* 0x0000001026077287 */ /* 0x000fc4000c000000 */
[----:B------:R-:W-:Y:S02]  /*2200*/  USEL UR8, UR39, UR8, !UP2 ;  /* 0x0000000827087287 */ /* 0x000fe4000d000000 */
[----:B-1----:R-:W-:Y:S01]  /*2210*/  UIMAD.WIDE.U32 UR16, UR7, UR10, URZ ;  /* 0x0000000a071072a5 */ /* 0x002fe2000f8e00ff */
[----:B------:R-:W-:Y:S01]  /*2220*/  UMOV UR4, UR23 ;  /* 0x0000001700047c82 */ /* 0x000fe20008000000 */
[----:B------:R-:W-:Y:S02]  /*2230*/  UIMAD.WIDE.U32 UR18, UR37, UR12, URZ ;  /* 0x0000000c251272a5 */ /* 0x000fe4000f8e00ff */
[----:B------:R-:W-:-:S03]  /*2240*/  UIMAD.WIDE.U32 UR22, UR8, UR10, URZ ;  /* 0x0000000a081672a5 */ /* 0x000fc6000f8e00ff */
[----:B------:R-:W-:Y:S01]  /*2250*/  UMOV UR16, UR17 ;  /* 0x0000001100107c82 */ /* 0x000fe20008000000 */
[----:B------:R-:W-:Y:S02]  /*2260*/  USHF.R.U32.HI UR4, URZ, UR26, UR4 ;  /* 0x0000001aff047299 */ /* 0x000fe40008011604 */
[----:B------:R-:W-:Y:S01]  /*2270*/  @UP3 USHF.R.U32.HI UR7, URZ, UR11, UR16 ;  /* 0x0000000bff073299 */ /* 0x000fe20008011610 */
[----:B------:R-:W-:Y:S01]  /*2280*/  UMOV UR18, UR19 ;  /* 0x0000001300127c82 */ /* 0x000fe20008000000 */
[----:B------:R-:W-:Y:S01]  /*2290*/  UMOV UR22, UR23 ;  /* 0x0000001700167c82 */ /* 0x000fe20008000000 */
[----:B------:R-:W-:Y:S02]  /*22a0*/  USHF.R.U32.HI UR13, URZ, UR13, UR18 ;  /* 0x0000000dff0d7299 */ /* 0x000fe40008011612 */
[----:B------:R-:W-:Y:S02]  /*22b0*/  USEL UR4, UR27, UR4, !UP0 ;  /* 0x000000041b047287 */ /* 0x000fe4000c000000 */
[----:B------:R-:W-:-:S02]  /*22c0*/  @UP3 USHF.R.U32.HI UR8, URZ, UR11, UR22 ;  /* 0x0000000bff083299 */ /* 0x000fc40008011616 */
[----:B------:R-:W-:Y:S02]  /*22d0*/  UIMAD UR9, UR42, UR7, URZ ;  /* 0x000000072a0972a4 */ /* 0x000fe4000f8e02ff */
[----:B------:R-:W-:Y:S02]  /*22e0*/  USEL UR7, UR37, UR13, !UP2 ;  /* 0x0000000d25077287 */ /* 0x000fe4000d000000 */
[----:B------:R-:W-:Y:S02]  /*22f0*/  UIMAD UR12, UR42, UR8, URZ ;  /* 0x000000082a0c72a4 */ /* 0x000fe4000f8e02ff */
[----:B------:R-:W-:Y:S02]  /*2300*/  UISETP.GE.AND UP0, UPT, UR4, UR9, UPT ;  /* 0x000000090400728c */ /* 0x000fe4000bf06270 */
[----:B------:R-:W-:Y:S02]  /*2310*/  UIMAD.WIDE.U32 UR16, UR4, UR10, URZ ;  /* 0x0000000a041072a5 */ /* 0x000fe4000f8e00ff */
[----:B------:R-:W-:-:S02]  /*2320*/  UISETP.GE.OR UP0, UPT, UR7, UR12, UP0 ;  /* 0x0000000c0700728c */ /* 0x000fc40008706670 */
[----:B------:R-:W-:Y:S02]  /*2330*/  UIMAD.WIDE.U32 UR12, UR7, UR10, URZ ;  /* 0x0000000a070c72a5 */ /* 0x000fe4000f8e00ff */
[----:B------:R-:W-:Y:S01]  /*2340*/  UIADD3 UR15, UPT, UPT, -UR4, URZ, URZ ;  /* 0x000000ff040f7290 */ /* 0x000fe2000fffe1ff */
[----:B------:R-:W-:Y:S01]  /*2350*/  UMOV UR10, UR17 ;  /* 0x00000011000a7c82 */ /* 0x000fe20008000000 */
[----:B------:R-:W-:Y:S02]  /*2360*/  UIADD3 UR12, UPT, UPT, -UR7, URZ, URZ ;  /* 0x000000ff070c7290 */ /* 0x000fe4000fffe1ff */
[----:B------:R-:W-:-:S03]  /*2370*/  USHF.R.U32.HI UR10, URZ, UR11, UR10 ;  /* 0x0000000bff0a7299 */ /* 0x000fc6000801160a */
[----:B------:R-:W-:Y:S01]  /*2380*/  @!UP0 UMOV UR9, UR13 ;  /* 0x0000000d00098c82 */ /* 0x000fe20008000000 */
[----:B------:R-:W-:Y:S02]  /*2390*/  UIMAD UR15, UR14, UR15, UR27 ;  /* 0x0000000f0e0f72a4 */ /* 0x000fe4000f8e021b */
[----:B------:R-:W-:Y:S02]  /*23a0*/  USEL UR10, UR4, UR10, !UP3 ;  /* 0x0000000a040a7287 */ /* 0x000fe4000d800000 */
[----:B------:R-:W-:Y:S02]  /*23b0*/  @!UP0 USHF.R.U32.HI UR9, URZ, UR11, UR9 ;  /* 0x0000000bff098299 */ /* 0x000fe40008011609 */
[----:B------:R-:W-:Y:S02]  /*23c0*/  UIADD3 UR11, UPT, UPT, -UR10, URZ, URZ ;  /* 0x000000ff0a0b7290 */ /* 0x000fe4000fffe1ff */
[----:B------:R-:W-:Y:S02]  /*23d0*/  @!UP0 USEL UR9, UR7, UR9, !UP3 ;  /* 0x0000000907098287 */ /* 0x000fe4000d800000 */
[----:B------:R-:W-:-:S02]  /*23e0*/  UIMAD UR11, UR42, UR11, UR4 ;  /* 0x0000000b2a0b72a4 */ /* 0x000fc4000f8e0204 */
[----:B------:R-:W-:Y:S02]  /*23f0*/  @!UP0 UIADD3 UR10, UPT, UPT, UR10, -UR9, URZ ;  /* 0x800000090a0a8290 */ /* 0x000fe4000fffe0ff */
[----:B------:R-:W-:Y:S02]  /*2400*/  @!UP0 UIMAD UR9, UR11, UR8, UR9 ;  /* 0x000000080b0982a4 */ /* 0x000fe4000f8e0209 */
[----:B------:R-:W-:Y:S02]  /*2410*/  @!UP0 UIMAD UR4, UR42, UR10, UR7 ;  /* 0x0000000a2a0482a4 */ /* 0x000fe4000f8e0207 */
[----:B------:R-:W-:Y:S02]  /*2420*/  UIMAD UR8, UR20, UR12, UR37 ;  /* 0x0000000c140872a4 */ /* 0x000fe4000f8e0225 */
[----:B------:R-:W-:Y:S01]  /*2430*/  UIMAD UR27, UR4, UR14, UR15 ;  /* 0x0000000e041b72a4 */ /* 0x000fe2000f8e020f */
[----:B------:R-:W-:Y:S02]  /*2440*/  @!UP0 UMOV UR7, UR9 ;  /* 0x0000000900078c82 */ /* 0x000fe40008000000 */
[----:B------:R-:W-:-:S12]  /*2450*/  UIMAD UR37, UR7, UR20, UR8 ;  /* 0x00000014072572a4 */ /* 0x000fd8000f8e0208 */
.L_x_40:
[----:B------:R-:W2:Y:S02]  /*2460*/  LDCU UR4, c[0x0][0xb30] ;  /* 0x00016600ff0477ac */ /* 0x000ea40008000800 */
[----:B--2---:R-:W-:-:S09]  /*2470*/  UISETP.NE.AND UP0, UPT, UR4, 0x1, UPT ;  /* 0x000000010400788c */ /* 0x004fd2000bf05270 */
[----:B------:R-:W-:Y:S05]  /*2480*/  BRA.U UP0, `(.L_x_41) ;  /* 0x0000000100447547 */ /* 0x000fea000b800000 */
[----:B------:R-:W2:Y:S01]  /*2490*/  LDCU.128 UR12, c[0x0][0xb10] ;  /* 0x00016200ff0c77ac */ /* 0x000ea20008000c00 */
[----:B------:R-:W3:Y:S01]  /*24a0*/  LDCU UR16, c[0x0][0xb0c] ;  /* 0x00016180ff1077ac */ /* 0x000ee20008000800 */
[----:B------:R-:W4:Y:S01]  /*24b0*/  LDCU UR17, c[0x0][0xb20] ;  /* 0x00016400ff1177ac */ /* 0x000f220008000800 */
[----:B--2---:R-:W-:Y:S02]  /*24c0*/  UIMAD.WIDE.U32 UR10, UR37, UR12, URZ ;  /* 0x0000000c250a72a5 */ /* 0x004fe4000f8e00ff */
[----:B------:R-:W-:Y:S02]  /*24d0*/  UIMAD.WIDE.U32 UR8, UR27, UR15, URZ ;  /* 0x0000000f1b0872a5 */ /* 0x000fe4000f8e00ff */
[----:B---3--:R-:W-:Y:S02]  /*24e0*/  UISETP.NE.AND UP2, UPT, UR16, 0x1, UPT ;  /* 0x000000011000788c */ /* 0x008fe4000bf45270 */
[----:B------:R-:W-:Y:S01]  /*24f0*/  UISETP.NE.AND UP0, UPT, UR14, 0x1, UPT ;  /* 0x000000010e00788c */ /* 0x000fe2000bf05270 */
[----:B------:R-:W-:-:S02]  /*2500*/  UMOV UR7, UR11 ;  /* 0x0000000b00077c82 */ /* 0x000fc40008000000 */
[----:B------:R-:W-:Y:S01]  /*2510*/  UMOV UR4, UR9 ;  /* 0x0000000900047c82 */ /* 0x000fe20008000000 */
[----:B------:R-:W-:Y:S02]  /*2520*/  USHF.R.U32.HI UR7, URZ, UR13, UR7 ;  /* 0x0000000dff077299 */ /* 0x000fe40008011607 */
[----:B----4-:R-:W-:Y:S02]  /*2530*/  USHF.R.U32.HI UR4, URZ, UR17, UR4 ;  /* 0x00000011ff047299 */ /* 0x010fe40008011604 */
[----:B------:R-:W-:Y:S02]  /*2540*/  USEL UR7, UR37, UR7, !UP2 ;  /* 0x0000000725077287 */ /* 0x000fe4000d000000 */
[----:B------:R-:W-:-:S04]  /*2550*/  USEL UR4, UR27, UR4, !UP0 ;  /* 0x000000041b047287 */ /* 0x000fc8000c000000 */
[----:B------:R-:W-:Y:S02]  /*2560*/  UIADD3 UR8, UPT, UPT, UR7, -UR4, URZ ;  /* 0x8000000407087290 */ /* 0x000fe4000fffe0ff */
[----:B------:R-:W-:Y:S02]  /*2570*/  UIADD3 UR4, UPT, UPT, -UR7, UR4, URZ ;  /* 0x0000000407047290 */ /* 0x000fe4000fffe1ff */
[----:B------:R-:W-:Y:S02]  /*2580*/  UIMAD UR27, UR8, UR14, UR27 ;  /* 0x0000000e081b72a4 */ /* 0x000fe4000f8e021b */
[----:B------:R-:W-:-:S12]  /*2590*/  UIMAD UR37, UR4, UR16, UR37 ;  /* 0x00000010042572a4 */ /* 0x000fd8000f8e0225 */
.L_x_41:
[----:B------:R-:W-:Y:S01]  /*25a0*/  VIADD R11, R11, 0x1 ;  /* 0x000000010b0b7836 */ /* 0x000fe20000000000 */
[----:B------:R-:W-:Y:S01]  /*25b0*/  PLOP3.LUT P1, PT, PT, PT, PT, 0x80, 0x8 ;  /* 0x000000000008781c */ /* 0x000fe20003f2f070 */
[----:B------:R-:W-:Y:S02]  /*25c0*/  UIADD3 UR46, UPT, UPT, UR37, UR60, URZ ;  /* 0x0000003c252e7290 */ /* 0x000fe4000fffe0ff */
[----:B------:R-:W-:Y:S01]  /*25d0*/  UIADD3 UR45, UPT, UPT, UR27, UR57, URZ ;  /* 0x000000391b2d7290 */ /* 0x000fe2000fffe0ff */
[----:B------:R-:W-:-:S04]  /*25e0*/  ISETP.NE.AND P0, PT, R11, 0x2, PT ;  /* 0x000000020b00780c */ /* 0x000fc80003f05270 */
[----:B-1----:R-:W-:Y:S02]  /*25f0*/  SEL R0, RZ, 0x1, P0 ;  /* 0x00000001ff007807 */ /* 0x002fe40000000000 */
[----:B------:R-:W-:Y:S02]  /*2600*/  SEL R11, R11, RZ, P0 ;  /* 0x000000ff0b0b7207 */ /* 0x000fe40000000000 */
[----:B------:R-:W-:Y:S01]  /*2610*/  LOP3.LUT R10, R10, R0, RZ, 0x3c, !PT ;  /* 0x000000000a0a7212 */ /* 0x000fe200078e3cff */
[----:B------:R-:W-:Y:S06]  /*2620*/  BRA.U UP1, `(.L_x_42) ;  /* 0xfffffff101447547 */ /* 0x000fec000b83ffff */
[----:B------:R-:W-:Y:S01]  /*2630*/  UIADD3 UR7, UPT, UPT, UR6, 0x20, URZ ;  /* 0x0000002006077890 */ /* 0x000fe2000fffe0ff */
[----:B------:R-:W-:-:S03]  /*2640*/  SHF.L.U32 R2, R12, 0x1f, RZ ;  /* 0x0000001f0c027819 */ /* 0x000fc600000006ff */
[----:B------:R-:W-:-:S09]  /*2650*/  ULEA UR4, UR5, UR7, 0x3 ;  /* 0x0000000705047291 */ /* 0x000fd2000f8e18ff */
[----:B------:R-:W1:Y:S02]  /*2660*/  SYNCS.PHASECHK.TRANS64.TRYWAIT P0, [UR4], R2 ;  /* 0x00000002ff0075a7 */ /* 0x000e640008001104 */
[----:B-1----:R-:W-:Y:S05]  /*2670*/  @!P0 BRA `(.L_x_43) ;  /* 0x0000004000c48947 */ /* 0x002fea0003800000 */
.L_x_107:
[----:B------:R-:W-:-:S04]  /*2680*/  UIADD3 UR4, UPT, UPT, UR5, 0x1, URZ ;  /* 0x0000000105047890 */ /* 0x000fc8000fffe0ff */
[----:B------:R-:W-:-:S04]  /*2690*/  UISETP.NE.AND UP0, UPT, UR4, 0x4, UPT ;  /* 0x000000040400788c */ /* 0x000fc8000bf05270 */
[----:B------:R-:W-:Y:S02]  /*26a0*/  USEL UR6, URZ, 0x1, UP0 ;  /* 0x00000001ff067887 */ /* 0x000fe40008000000 */
[----:B------:R-:W-:-:S04]  /*26b0*/  USEL UR4, UR4, URZ, UP0 ;  /* 0x000000ff04047287 */ /* 0x000fc80008000000 */
[----:B------:R-:W-:Y:S01]  /*26c0*/  ULEA UR5, UR4, UR7, 0x3 ;  /* 0x0000000704057291 */ /* 0x000fe2000f8e18ff */
[----:B-1----:R-:W-:-:S04]  /*26d0*/  LOP3.LUT R2, R12, UR6, RZ, 0x3c, !PT ;  /* 0x000000060c027c12 */ /* 0x002fc8000f8e3cff */
[----:B------:R-:W-:-:S04]  /*26e0*/  SHF.L.U32 R3, R2, 0x1f, RZ ;  /* 0x0000001f02037819 */ /* 0x000fc800000006ff */
[----:B------:R-:W1:Y:S02]  /*26f0*/  SYNCS.PHASECHK.TRANS64.TRYWAIT P0, [UR5], R3 ;  /* 0x00000003ff0075a7 */ /* 0x000e640008001105 */
[----:B-1----:R-:W-:Y:S05]  /*2700*/  @!P0 BRA `(.L_x_44) ;  /* 0x0000004000b88947 */ /* 0x002fea0003800000 */
.L_x_109:
[----:B------:R-:W-:-:S04]  /*2710*/  UIADD3 UR4, UPT, UPT, UR4, 0x1, URZ ;  /* 0x0000000104047890 */ /* 0x000fc8000fffe0ff */
[----:B------:R-:W-:-:S04]  /*2720*/  UISETP.NE.AND UP0, UPT, UR4, 0x4, UPT ;  /* 0x000000040400788c */ /* 0x000fc8000bf05270 */
[----:B------:R-:W-:Y:S02]  /*2730*/  USEL UR6, URZ, 0x1, UP0 ;  /* 0x00000001ff067887 */ /* 0x000fe40008000000 */
[----:B------:R-:W-:-:S04]  /*2740*/  USEL UR4, UR4, URZ, UP0 ;  /* 0x000000ff04047287 */ /* 0x000fc80008000000 */
[----:B------:R-:W-:Y:S01]  /*2750*/  ULEA UR5, UR4, UR7, 0x3 ;  /* 0x0000000704057291 */ /* 0x000fe2000f8e18ff */
[----:B------:R-:W-:-:S04]  /*2760*/  LOP3.LUT R2, R2, UR6, RZ, 0x3c, !PT ;  /* 0x0000000602027c12 */ /* 0x000fc8000f8e3cff */
[----:B-1----:R-:W-:-:S04]  /*2770*/  SHF.L.U32 R3, R2, 0x1f, RZ ;  /* 0x0000001f02037819 */ /* 0x002fc800000006ff */
[----:B------:R-:W1:Y:S02]  /*2780*/  SYNCS.PHASECHK.TRANS64.TRYWAIT P0, [UR5], R3 ;  /* 0x00000003ff0075a7 */ /* 0x000e640008001105 */
[----:B-1----:R-:W-:Y:S05]  /*2790*/  @!P0 BRA `(.L_x_45) ;  /* 0x0000004000ac8947 */ /* 0x002fea0003800000 */
.L_x_111:
[----:B------:R-:W-:-:S04]  /*27a0*/  UIADD3 UR4, UPT, UPT, UR4, 0x1, URZ ;  /* 0x0000000104047890 */ /* 0x000fc8000fffe0ff */
[----:B------:R-:W-:-:S04]  /*27b0*/  UISETP.NE.AND UP0, UPT, UR4, 0x4, UPT ;  /* 0x000000040400788c */ /* 0x000fc8000bf05270 */
[----:B------:R-:W-:Y:S02]  /*27c0*/  USEL UR5, URZ, 0x1, UP0 ;  /* 0x00000001ff057887 */ /* 0x000fe40008000000 */
[----:B------:R-:W-:-:S04]  /*27d0*/  USEL UR4, UR4, URZ, UP0 ;  /* 0x000000ff04047287 */ /* 0x000fc80008000000 */
[----:B------:R-:W-:Y:S01]  /*27e0*/  ULEA UR4, UR4, UR7, 0x3 ;  /* 0x0000000704047291 */ /* 0x000fe2000f8e18ff */
[----:B------:R-:W-:-:S04]  /*27f0*/  LOP3.LUT R2, R2, UR5, RZ, 0x3c, !PT ;  /* 0x0000000502027c12 */ /* 0x000fc8000f8e3cff */
[----:B------:R-:W-:Y:S01]  /*2800*/  SHF.L.U32 R2, R2, 0x1f, RZ ;  /* 0x0000001f02027819 */ /* 0x000fe200000006ff */
[----:B-1----:R-:W-:-:S07]  /*2810*/  IMAD.U32 R0, RZ, RZ, UR4 ;  /* 0x00000004ff007e24 */ /* 0x002fce000f8e00ff */
.L_x_46:
[----:B-1----:R1:W2:Y:S02]  /*2820*/  SYNCS.PHASECHK.TRANS64.TRYWAIT P0, [R0+URZ], R2 ;  /* 0x00000002000075a7 */ /* 0x0022a400080011ff */
[----:B--2---:R-:W-:Y:S05]  /*2830*/  @!P0 NANOSLEEP.SYNCS 0x989680 ;  /* 0x009896800000895d */ /* 0x004fea0003900000 */
[----:B------:R-:W2:Y:S02]  /*2840*/  @!P0 SYNCS.PHASECHK.TRANS64 P0, [R0+URZ], R2 ;  /* 0x00000002000085a7 */ /* 0x000ea400080010ff */
[----:B--2---:R-:W-:Y:S05]  /*2850*/  @P0 EXIT ;  /* 0x000000000000094d */ /* 0x004fea0003800000 */
[----:B------:R-:W-:Y:S05]  /*2860*/  BRA `(.L_x_46) ;  /* 0xfffffffc00ec7947 */ /* 0x000fea000383ffff */
.L_x_22:
[----:B------:R-:W-:-:S04]  /*2870*/  UISETP.NE.AND UP0, UPT, UR48, URZ, UPT ;  /* 0x000000ff3000728c */ /* 0x000fc8000bf05270 */
[----:B------:R-:W-:-:S09]  /*2880*/  UISETP.NE.OR UP0, UPT, UR18, 0x1, UP0 ;  /* 0x000000011200788c */ /* 0x000fd20008705670 */
[----:B------:R-:W-:Y:S05]  /*2890*/  BRA.U UP0, `(.L_x_47) ;  /* 0x0000000500487547 */ /* 0x000fea000b800000 */
[----:B------:R-:W-:Y:S01]  /*28a0*/  ISETP.GE.U32.AND P2, PT, R0, 0x2, PT ;  /* 0x000000020000780c */ /* 0x000fe20003f46070 */
[----:B------:R-:W-:Y:S01]  /*28b0*/  IMAD.MOV.U32 R12, RZ, RZ, 0x1 ;  /* 0x00000001ff0c7424 */ /* 0x000fe200078e00ff */
[----:B------:R-:W-:Y:S02]  /*28c0*/  CS2R R10, SRZ ;  /* 0x00000000000a7805 */ /* 0x000fe4000001ff00 */
[----:B------:R-:W-:Y:S01]  /*28d0*/  CS2R R8, SRZ ;  /* 0x0000000000087805 */ /* 0x000fe2000001ff00 */
[----:B------:R-:W-:Y:S01]  /*28e0*/  UMOV UR6, 0x400 ;  /* 0x0000040000067882 */ /* 0x000fe20000000000 */
[----:B------:R-:W-:Y:S01]  /*28f0*/  UMOV UR5, URZ ;  /* 0x000000ff00057c82 */ /* 0x000fe20008000000 */
[----:B------:R-:W-:-:S12]  /*2900*/  ULEA UR6, UR48, UR6, 0x18 ;  /* 0x0000000630067291 */ /* 0x000fd8000f8ec0ff */
.L_x_51:
[----:B------:R-:W-:Y:S02]  /*2910*/  LEA R2, R8, UR6, 0x3 ;  /* 0x0000000608027c11 */ /* 0x000fe4000f8e18ff */
[----:B------:R-:W-:-:S03]  /*2920*/  SHF.L.U32 R4, R9, 0x1f, RZ ;  /* 0x0000001f09047819 */ /* 0x000fc600000006ff */
[----:B------:R-:W-:Y:S01]  /*2930*/  VIADD R5, R2, 0xd0 ;  /* 0x000000d002057836 */ /* 0x000fe20000000000 */
[----:B------:R-:W2:Y:S02]  /*2940*/  SYNCS.PHASECHK.TRANS64.TRYWAIT P0, [R2+URZ+0xc0], R4 ;  /* 0x0000c004020075a7 */ /* 0x000ea400080011ff */
[----:B--2---:R-:W-:Y:S05]  /*2950*/  @!P0 BRA `(.L_x_48) ;  /* 0x0000004000548947 */ /* 0x004fea0003800000 */
.L_x_112:
[----:B------:R-:W-:Y:S01]  /*2960*/  ULEA UR4, UR5, UR6, 0x3 ;  /* 0x0000000605047291 */ /* 0x000fe2000f8e18ff */
[----:B--2---:R-:W-:Y:S01]  /*2970*/  PRMT R2, RZ, 0x654, R5 ;  /* 0x00000654ff027816 */ /* 0x004fe20000000005 */
[----:B------:R-:W-:Y:S01]  /*2980*/  @!P2 IMAD.MOV.U32 R4, RZ, RZ, 0x10 ;  /* 0x00000010ff04a424 */ /* 0x000fe200078e00ff */
[----:B------:R-:W-:Y:S01]  /*2990*/  SHF.L.U32 R5, R12, 0x1f, RZ ;  /* 0x0000001f0c057819 */ /* 0x000fe200000006ff */
[----:B------:R-:W-:Y:S01]  /*29a0*/  UIADD3 UR7, UPT, UPT, UR4, 0x60, URZ ;  /* 0x0000006004077890 */ /* 0x000fe2000fffe0ff */
[----:B------:R2:W-:Y:S05]  /*29b0*/  SYNCS.ARRIVE.TRANS64.RED.A1T0 RZ, [R2+URZ], RZ ;  /* 0x000000ff02ff79a7 */ /* 0x0005ea00081004ff */
[----:B------:R-:W-:Y:S01]  /*29c0*/  IMAD.U32 R6, RZ, RZ, UR7 ;  /* 0x00000007ff067e24 */ /* 0x000fe2000f8e00ff */
[----:B------:R-:W3:Y:S04]  /*29d0*/  SYNCS.PHASECHK.TRANS64.TRYWAIT P0, [UR4+0x70], R5 ;  /* 0x00007005ff0075a7 */ /* 0x000ee80008001104 */
[----:B------:R-:W-:Y:S01]  /*29e0*/  PRMT R6, R0, 0x654, R6 ;  /* 0x0000065400067816 */ /* 0x000fe20000000006 */
[----:B--23--:R-:W-:Y:S06]  /*29f0*/  @!P0 BRA `(.L_x_49) ;  /* 0x0000004000408947 */ /* 0x00cfec0003800000 */
.L_x_114:
[----:B------:R-:W-:Y:S01]  /*2a00*/  ULEA UR8, UR5, UR6, 0x4 ;  /* 0x0000000605087291 */ /* 0x000fe2000f8e20ff */
[----:B------:R-:W-:Y:S01]  /*2a10*/  SEL R3, R6, R3, !P2 ;  /* 0x0000000306037207 */ /* 0x000fe20005000000 */
[----:B------:R-:W-:Y:S01]  /*2a20*/  UIADD3 UR9, UPT, UPT, UR4, 0x60, URZ ;  /* 0x0000006004097890 */ /* 0x000fe2000fffe0ff */
[----:B--2---:R-:W-:Y:S01]  /*2a30*/  LEA R2, R11, UR6, 0x3 ;  /* 0x000000060b027c11 */ /* 0x004fe2000f8e18ff */
[----:B------:R-:W-:Y:S01]  /*2a40*/  UIADD3 UR8, UPT, UPT, UR8, 0xf0, URZ ;  /* 0x000000f008087890 */ /* 0x000fe2000fffe0ff */
[----:B------:R2:W-:Y:S01]  /*2a50*/  @!P2 SYNCS.ARRIVE.TRANS64.RED RZ, [R3+URZ], R4 ;  /* 0x0000000403ffa9a7 */ /* 0x0005e200080004ff */
[----:B------:R-:W-:Y:S01]  /*2a60*/  UIADD3 UR4, UPT, UPT, UR5, 0x1, URZ ;  /* 0x0000000105047890 */ /* 0x000fe2000fffe0ff */
[----:B------:R-:W-:-:S03]  /*2a70*/  VIADD R8, R8, 0x1 ;  /* 0x0000000108087836 */ /* 0x000fc60000000000 */
[----:B------:R-:W-:Y:S02]  /*2a80*/  UISETP.NE.AND UP0, UPT, UR4, 0x2, UPT ;  /* 0x000000020400788c */ /* 0x000fe4000bf05270 */
[----:B------:R-:W-:Y:S01]  /*2a90*/  ISETP.NE.AND P0, PT, R8, 0x2, PT ;  /* 0x000000020800780c */ /* 0x000fe20003f05270 */
[----:B------:R-:W-:Y:S06]  /*2aa0*/  UGETNEXTWORKID.BROADCAST [UR8], [UR9] ;  /* 0x00000000080073ca */ /* 0x000fec0008000100 */
[----:B------:R-:W-:Y:S02]  /*2ab0*/  USEL UR7, URZ, 0x1, UP0 ;  /* 0x00000001ff077887 */ /* 0x000fe40008000000 */
[----:B------:R-:W-:-:S04]  /*2ac0*/  USEL UR5, UR4, URZ, UP0 ;  /* 0x000000ff04057287 */ /* 0x000fc80008000000 */
[----:B------:R-:W-:Y:S02]  /*2ad0*/  LOP3.LUT R12, R12, UR7, RZ, 0x3c, !PT ;  /* 0x000000070c0c7c12 */ /* 0x000fe4000f8e3cff */
[----:B--2---:R-:W-:-:S04]  /*2ae0*/  SHF.L.U32 R4, R10, 0x1f, RZ ;  /* 0x0000001f0a047819 */ /* 0x004fc800000006ff */
[----:B------:R-:W2:Y:S02]  /*2af0*/  SYNCS.PHASECHK.TRANS64.TRYWAIT P1, [R2+URZ+0x60], R4 ;  /* 0x00006004020075a7 */ /* 0x000ea400080211ff */
[----:B--2---:R-:W-:Y:S05]  /*2b00*/  @!P1 BRA `(.L_x_50) ;  /* 0x0000004000149947 */ /* 0x004fea0003800000 */
.L_x_115:
[C---:B--2---:R-:W-:Y:S01]  /*2b10*/  LEA R4, R11.reuse, UR6, 0x4 ;  /* 0x000000060b047c11 */ /* 0x044fe2000f8e20ff */
[----:B------:R-:W-:Y:S01]  /*2b20*/  VIADD R2, R2, 0x70 ;  /* 0x0000007002027836 */ /* 0x000fe20000000000 */
[----:B------:R-:W-:Y:S01]  /*2b30*/  SEL R8, R8, RZ, P0 ;  /* 0x000000ff08087207 */ /* 0x000fe20000000000 */
[----:B------:R-:W-:-:S03]  /*2b40*/  VIADD R11, R11, 0x1 ;  /* 0x000000010b0b7836 */ /* 0x000fc60000000000 */
[----:B------:R-:W2:Y:S01]  /*2b50*/  LDS.128 R4, [R4+0xf0] ;  /* 0x0000f00004047984 */ /* 0x000ea20000000c00 */
[----:B------:R-:W-:Y:S02]  /*2b60*/  PRMT R2, RZ, 0x654, R2 ;  /* 0x00000654ff027816 */ /* 0x000fe40000000002 */
[C---:B------:R-:W-:Y:S01]  /*2b70*/  ISETP.NE.AND P1, PT, R11.reuse, 0x2, PT ;  /* 0x000000020b00780c */ /* 0x040fe20003f25270 */
[----:B------:R-:W-:Y:S01]  /*2b80*/  @!PT LDS RZ, [RZ] ;  /* 0x00000000fffff984 */ /* 0x000fe20000000800 */
[----:B------:R-:W-:Y:S01]  /*2b90*/  @!PT LDS RZ, [RZ] ;  /* 0x00000000fffff984 */ /* 0x000fe20000000800 */
[----:B------:R-:W-:Y:S01]  /*2ba0*/  @!PT LDS RZ, [RZ] ;  /* 0x00000000fffff984 */ /* 0x000fe20000000800 */
[----:B------:R-:W-:Y:S01]  /*2bb0*/  @!PT LDS RZ, [RZ] ;  /* 0x00000000fffff984 */ /* 0x000fe20000000800 */
[----:B------:R3:W-:Y:S06]  /*2bc0*/  MEMBAR.ALL.CTA ;  /* 0x0000000000007992 */ /* 0x0007ec0000008000 */
[----:B---3--:R-:W3:Y:S01]  /*2bd0*/  FENCE.VIEW.ASYNC.S ;  /* 0x00000000000073c6 */ /* 0x008ee20000000000 */
[----:B------:R-:W-:Y:S01]  /*2be0*/  SEL R11, R11, RZ, P1 ;  /* 0x000000ff0b0b7207 */ /* 0x000fe20000800000 */
[----:B---3--:R3:W-:Y:S01]  /*2bf0*/  SYNCS.ARRIVE.TRANS64.RED.A1T0 RZ, [R2+URZ], RZ ;  /* 0x000000ff02ff79a7 */ /* 0x0087e200081004ff */
[----:B--2---:R-:W-:-:S02]  /*2c00*/  LOP3.LUT P3, RZ, R6, 0x1, RZ, 0xc0, !PT ;  /* 0x0000000106ff7812 */ /* 0x004fc4000786c0ff */
[----:B------:R-:W-:-:S04]  /*2c10*/  SEL R4, RZ, 0x1, P1 ;  /* 0x00000001ff047807 */ /* 0x000fc80000800000 */
[----:B------:R-:W-:Y:S02]  /*2c20*/  LOP3.LUT R10, R10, R4, RZ, 0x3c, !PT ;  /* 0x000000040a0a7212 */ /* 0x000fe400078e3cff */
[----:B---3--:R-:W-:-:S04]  /*2c30*/  SEL R2, RZ, 0x1, P0 ;  /* 0x00000001ff027807 */ /* 0x008fc80000000000 */
[----:B------:R-:W-:Y:S01]  /*2c40*/  LOP3.LUT R9, R9, R2, RZ, 0x3c, !PT ;  /* 0x0000000209097212 */ /* 0x000fe200078e3cff */
[----:B------:R-:W-:Y:S06]  /*2c50*/  @P3 BRA `(.L_x_51) ;  /* 0xfffffffc002c3947 */ /* 0x000fec000383ffff */
[----:B------:R-:W-:Y:S01]  /*2c60*/  ULEA UR4, UR5, UR6, 0x3 ;  /* 0x0000000605047291 */ /* 0x000fe2000f8e18ff */
[----:B------:R-:W-:-:S08]  /*2c70*/  SHF.L.U32 R2, R12, 0x1f, RZ ;  /* 0x0000001f0c027819 */ /* 0x000fd000000006ff */
[----:B------:R-:W2:Y:S02]  /*2c80*/  SYNCS.PHASECHK.TRANS64 P0, [UR4+0x70], R2 ;  /* 0x00007002ff0075a7 */ /* 0x000ea40008001004 */
[----:B--2---:R-:W-:Y:S05]  /*2c90*/  @P0 BRA `(.L_x_52) ;  /* 0x0000000000080947 */ /* 0x004fea0003800000 */
[----:B------:R-:W2:Y:S02]  /*2ca0*/  SYNCS.PHASECHK.TRANS64.TRYWAIT P0, [UR4+0x70], R2 ;  /* 0x00007002ff0075a7 */ /* 0x000ea40008001104 */
[----:B--2---:R-:W-:Y:S05]  /*2cb0*/  @!P0 BRA `(.L_x_53) ;  /* 0x0000003c00bc8947 */ /* 0x004fea0003800000 */
.L_x_52:
[----:B------:R-:W-:-:S04]  /*2cc0*/  UIADD3 UR7, UPT, UPT, UR5, 0x1, URZ ;  /* 0x0000000105077890 */ /* 0x000fc8000fffe0ff */
[----:B------:R-:W-:-:S04]  /*2cd0*/  UISETP.NE.AND UP0, UPT, UR7, 0x2, UPT ;  /* 0x000000020700788c */ /* 0x000fc8000bf05270 */
[----:B------:R-:W-:Y:S02]  /*2ce0*/  USEL UR8, URZ, 0x1, UP0 ;  /* 0x00000001ff087887 */ /* 0x000fe40008000000 */
[----:B------:R-:W-:-:S04]  /*2cf0*/  USEL UR7, UR7, URZ, UP0 ;  /* 0x000000ff07077287 */ /* 0x000fc80008000000 */
[----:B------:R-:W-:Y:S01]  /*2d00*/  ULEA UR7, UR7, UR6, 0x3 ;  /* 0x0000000607077291 */ /* 0x000fe2000f8e18ff */
[----:B--2---:R-:W-:-:S04]  /*2d10*/  LOP3.LUT R2, R12, UR8, RZ, 0x3c, !PT ;  /* 0x000000080c027c12 */ /* 0x004fc8000f8e3cff */
[----:B------:R-:W-:-:S04]  /*2d20*/  SHF.L.U32 R0, R2, 0x1f, RZ ;  /* 0x0000001f02007819 */ /* 0x000fc800000006ff */
[----:B------:R-:W2:Y:S02]  /*2d30*/  SYNCS.PHASECHK.TRANS64 P0, [UR7+0x70], R0 ;  /* 0x00007000ff0075a7 */ /* 0x000ea40008001007 */
[----:B-12---:R-:W-:Y:S05]  /*2d40*/  @P0 EXIT ;  /* 0x000000000000094d */ /* 0x006fea0003800000 */
[----:B------:R-:W-:Y:S02]  /*2d50*/  SHF.L.U32 R2, R2, 0x1f, RZ ;  /* 0x0000001f02027819 */ /* 0x000fe400000006ff */
[----:B------:R-:W-:-:S07]  /*2d60*/  MOV R0, UR7 ;  /* 0x0000000700007c02 */ /* 0x000fce0008000f00 */
.L_x_54:
[----:B-1----:R1:W2:Y:S02]  /*2d70*/  SYNCS.PHASECHK.TRANS64.TRYWAIT P0, [R0+URZ+0x70], R2 ;  /* 0x00007002000075a7 */ /* 0x0022a400080011ff */
[----:B--2---:R-:W-:Y:S05]  /*2d80*/  @!P0 NANOSLEEP.SYNCS 0x989680 ;  /* 0x009896800000895d */ /* 0x004fea0003900000 */
[----:B------:R-:W2:Y:S02]  /*2d90*/  @!P0 SYNCS.PHASECHK.TRANS64 P0, [R0+URZ+0x70], R2 ;  /* 0x00007002000085a7 */ /* 0x000ea400080010ff */
[----:B--2---:R-:W-:Y:S05]  /*2da0*/  @P0 EXIT ;  /* 0x000000000000094d */ /* 0x004fea0003800000 */
[----:B------:R-:W-:Y:S05]  /*2db0*/  BRA `(.L_x_54) ;  /* 0xfffffffc00ec7947 */ /* 0x000fea000383ffff */
.L_x_47:
[----:B------:R-:W-:Y:S05]  /*2dc0*/  BRA.U UP4, `(.L_x_55) ;  /* 0x0000000d04d47547 */ /* 0x000fea000b800000 */
[----:B------:R-:W-:Y:S01]  /*2dd0*/  UMOV UR4, 0x40 ;  /* 0x0000004000047882 */ /* 0x000fe20000000000 */
[----:B------:R-:W-:Y:S01]  /*2de0*/  NOP ;  /* 0x0000000000007918 */ /* 0x000fe20000000000 */
[----:B------:R-:W-:Y:S01]  /*2df0*/  ULEA UR5, UR48, UR4, 0x18 ;  /* 0x0000000430057291 */ /* 0x000fe2000f8ec0ff */
[----:B------:R-:W-:Y:S02]  /*2e00*/  UMOV UR6, 0x400 ;  /* 0x0000040000067882 */ /* 0x000fe40000000000 */
[----:B------:R-:W-:-:S06]  /*2e10*/  ULEA UR6, UR48, UR6, 0x18 ;  /* 0x0000000630067291 */ /* 0x000fcc000f8ec0ff */
[----:B------:R-:W2:Y:S02]  /*2e20*/  LDS.U8 R0, [UR5+0x1c] ;  /* 0x00001c05ff007984 */ /* 0x000ea40008000000 */
[----:B--2---:R-:W-:-:S13]  /*2e30*/  ISETP.NE.AND P0, PT, R0, RZ, PT ;  /* 0x000000ff0000720c */ /* 0x004fda0003f05270 */
[----:B------:R-:W-:Y:S05]  /*2e40*/  @P0 BRA `(.L_x_56) ;  /* 0x0000000000580947 */ /* 0x000fea0003800000 */
[----:B------:R-:W-:-:S13]  /*2e50*/  ELECT P0, URZ, PT ;  /* 0x0000000000ff782f */ /* 0x000fda0003800000 */
[----:B------:R-:W-:Y:S05]  /*2e60*/  @!P0 BRA `(.L_x_57) ;  /* 0x0000000000608947 */ /* 0x000fea0003800000 */
[----:B------:R-:W-:Y:S01]  /*2e70*/  UMOV UR4, 0x10 ;  /* 0x0000001000047882 */ /* 0x000fe20000000000 */
[----:B------:R-:W-:Y:S01]  /*2e80*/  HFMA2 R0, -RZ, RZ, 0, 5.9604644775390625e-08 ;  /* 0x00000001ff007431 */ /* 0x000fe200000001ff */
[----:B------:R-:W-:-:S03]  /*2e90*/  MOV R3, 0xffff ;  /* 0x0000ffff00037802 */ /* 0x000fc60000000f00 */
[----:B------:R-:W-:Y:S04]  /*2ea0*/  DEPBAR.LE SB2, 0x36 ;  /* 0x0000ad800000791a */ /* 0x000fe80000000000 */
[----:B------:R-:W2:Y:S02]  /*2eb0*/  UTCATOMSWS.FIND_AND_SET.ALIGN UP0, UR4, UR4 ;  /* 0x00000004000475e3 */ /* 0x000ea40008000800 */
[----:B--2---:R-:W-:Y:S01]  /*2ec0*/  MOV R4, UR4 ;  /* 0x0000000400047c02 */ /* 0x004fe20008000f00 */
[----:B------:R-:W-:Y:S06]  /*2ed0*/  BRA.U UP0, `(.L_x_58) ;  /* 0x0000000100187547 */ /* 0x000fec000b800000 */
.L_x_59:
[----:B------:R-:W-:Y:S05]  /*2ee0*/  NANOSLEEP 0x64 ;  /* 0x000000640000795d */ /* 0x000fea0003800000 */
[----:B------:R-:W-:-:S05]  /*2ef0*/  UMOV UR4, 0x10 ;  /* 0x0000001000047882 */ /* 0x000fca0000000000 */
[----:B------:R-:W-:Y:S04]  /*2f00*/  DEPBAR.LE SB2, 0x36 ;  /* 0x0000ad800000791a */ /* 0x000fe80000000000 */
[----:B------:R-:W2:Y:S02]  /*2f10*/  UTCATOMSWS.FIND_AND_SET.ALIGN UP0, UR4, UR4 ;  /* 0x00000004000475e3 */ /* 0x000ea40008000800 */
[----:B--2---:R-:W-:Y:S01]  /*2f20*/  MOV R4, UR4 ;  /* 0x0000000400047c02 */ /* 0x004fe20008000f00 */
[----:B------:R-:W-:Y:S05]  /*2f30*/  BRA.U !UP0, `(.L_x_59) ;  /* 0xfffffffd08e87547 */ /* 0x000fea000b83ffff */
.L_x_58:
[-C--:B------:R-:W-:Y:S02]  /*2f40*/  SHF.L.U32 R3, R3, R4.reuse, RZ ;  /* 0x0000000403037219 */ /* 0x080fe400000006ff */
[----:B------:R-:W-:Y:S01]  /*2f50*/  SHF.L.U32 R0, R0, R4, RZ ;  /* 0x0000000400007219 */ /* 0x000fe200000006ff */
[----:B------:R-:W-:Y:S02]  /*2f60*/  IMAD.SHL.U32 R4, R4, 0x20, RZ ;  /* 0x0000002004047824 */ /* 0x000fe400078e00ff */
[----:B------:R2:W-:Y:S04]  /*2f70*/  ATOMS.OR RZ, [UR5+0x14], R3 ;  /* 0x00001403ffff798c */ /* 0x0005e8000b000005 */
[----:B------:R2:W-:Y:S04]  /*2f80*/  ATOMS.OR RZ, [UR5+0x18], R0 ;  /* 0x00001800ffff798c */ /* 0x0005e8000b000005 */
[----:B------:R2:W-:Y:S01]  /*2f90*/  STS [UR6+0x110], R4 ;  /* 0x00011004ff007988 */ /* 0x0005e20008000806 */
[----:B------:R-:W-:Y:S05]  /*2fa0*/  BRA `(.L_x_57) ;  /* 0x0000000000107947 */ /* 0x000fea0003800000 */
.L_x_56:
[----:B------:R-:W-:Y:S02]  /*2fb0*/  MOV R0, 0xffffffff ;  /* 0xffffffff00007802 */ /* 0x000fe40000000f00 */
[----:B------:R-:W-:-:S03]  /*2fc0*/  MOV R4, 0x2ff0 ;  /* 0x00002ff000047802 */ /* 0x000fc60000000f00 */
[----:B------:R2:W-:Y:S04]  /*2fd0*/  STS [UR6+0x110], R0 ;  /* 0x00011000ff007988 */ /* 0x0005e80008000806 */
[----:B-12--5:R-:W-:Y:S05]  /*2fe0*/  CALL.REL.NOINC `($__internal_1_$__cuda_sm10x_tcgen05_guardrail_trap_phase_invalid_during_alloc) ;  /* 0x00000040003c7944 */ /* 0x026fea0003c00000 */
.L_x_57:
[----:B------:R-:W-:Y:S05]  /*2ff0*/  WARPSYNC.ALL ;  /* 0x0000000000007948 */ /* 0x000fea0003800000 */
[----:B------:R-:W3:Y:S01]  /*3000*/  S2UR UR4, SR_CgaCtaId ;  /* 0x00000000000479c3 */ /* 0x000ee20000008800 */
[----:B------:R-:W-:Y:S01]  /*3010*/  UMOV UR26, 0x400 ;  /* 0x00000400001a7882 */ /* 0x000fe20000000000 */
[----:B------:R-:W-:-:S06]  /*3020*/  NOP ;  /* 0x0000000000007918 */ /* 0x000fcc0000000000 */
[----:B------:R-:W-:Y:S06]  /*3030*/  BAR.ARV 0x6, 0xa0 ;  /* 0x0182800000007b1d */ /* 0x000fec0000002000 */
[----:B------:R-:W4:Y:S01]  /*3040*/  LDCU UR5, c[0x0][0x38c] ;  /* 0x00007180ff0577ac */ /* 0x000f220008000800 */
[----:B------:R-:W-:Y:S01]  /*3050*/  LOP3.LUT R2, R2, 0xffff, RZ, 0xc0, !PT ;  /* 0x0000ffff02027812 */ /* 0x000fe200078ec0ff */
[----:B------:R-:W-:Y:S01]  /*3060*/  IMAD.MOV.U32 R11, RZ, RZ, 0x1 ;  /* 0x00000001ff0b7424 */ /* 0x000fe200078e00ff */
[----:B------:R-:W-:Y:S01]  /*3070*/  CS2R R8, SRZ ;  /* 0x0000000000087805 */ /* 0x000fe2000001ff00 */
[----:B------:R-:W1:Y:S01]  /*3080*/  LDCU UR7, c[0x0][0x38c] ;  /* 0x00007180ff0777ac */ /* 0x000e620008000800 */
[----:B------:R-:W-:Y:S01]  /*3090*/  R2UR UR27, R2 ;  /* 0x00000000021b72ca */ /* 0x000fe200000e0000 */
[----:B------:R-:W-:Y:S01]  /*30a0*/  IMAD.MOV.U32 R10, RZ, RZ, RZ ;  /* 0x000000ffff0a7224 */ /* 0x000fe200078e00ff */
[----:B------:R-:W-:Y:S01]  /*30b0*/  UMOV UR30, URZ ;  /* 0x000000ff001e7c82 */ /* 0x000fe20008000000 */
[----:B------:R-:W-:Y:S01]  /*30c0*/  UMOV UR24, URZ ;  /* 0x000000ff00187c82 */ /* 0x000fe20008000000 */
[----:B---3--:R-:W-:Y:S01]  /*30d0*/  ULEA UR26, UR4, UR26, 0x18 ;  /* 0x0000001a041a7291 */ /* 0x008fe2000f8ec0ff */
[----:B------:R-:W-:Y:S01]  /*30e0*/  UMOV UR38, 0x0 ;  /* 0x0000000000267882 */ /* 0x000fe20000000000 */
[----:B------:R-:W-:-:S02]  /*30f0*/  UMOV UR39, 0x4100010 ;  /* 0x0410001000277882 */ /* 0x000fc40000000000 */
[----:B------:R-:W-:Y:S02]  /*3100*/  UIADD3 UR4, UPT, UPT, UR26, 0x2400, URZ ;  /* 0x000024001a047890 */ /* 0x000fe4000fffe0ff */
[----:B------:R-:W-:Y:S02]  /*3110*/  UIADD3 UR6, UPT, UPT, UR26, 0xa400, URZ ;  /* 0x0000a4001a067890 */ /* 0x000fe4000fffe0ff */
[----:B----4-:R-:W-:Y:S01]  /*3120*/  UIADD3 UR5, UPT, UPT, UR5, 0x7f, URZ ;  /* 0x0000007f05057890 */ /* 0x010fe2000fffe0ff */
[----:B--2---:R-:W2:Y:S01]  /*3130*/  LDS R0, [UR26+0x110] ;  /* 0x0001101aff007984 */ /* 0x004ea20008000800 */
[----:B-1----:R-:W-:Y:S01]  /*3140*/  UMOV UR36, 0x0 ;  /* 0x0000000000247882 */ /* 0x002fe20000000000 */
[----:B------:R-:W-:Y:S01]  /*3150*/  UMOV UR37, 0x4100010 ;  /* 0x0410001000257882 */ /* 0x000fe20000000000 */
[----:B------:R-:W-:Y:S02]  /*3160*/  USHF.R.S32.HI UR40, URZ, 0x1f, UR5 ;  /* 0x0000001fff287899 */ /* 0x000fe40008011405 */
[----:B------:R-:W-:-:S02]  /*3170*/  UISETP.GE.AND UP4, UPT, UR7, 0x1, UPT ;  /* 0x000000010700788c */ /* 0x000fc4000bf86270 */
[----:B------:R-:W-:Y:S02]  /*3180*/  ULEA.HI UR40, UR40, UR5, URZ, 0x7 ;  /* 0x0000000528287291 */ /* 0x000fe4000f8f38ff */
[----:B------:R-:W-:Y:S02]  /*3190*/  USHF.R.U32.HI UR5, URZ, 0x4, UR4 ;  /* 0x00000004ff057899 */ /* 0x000fe40008011604 */
[----:B------:R-:W-:Y:S02]  /*31a0*/  USHF.R.S32.HI UR40, URZ, 0x7, UR40 ;  /* 0x00000007ff287899 */ /* 0x000fe40008011428 */
[----:B------:R-:W-:Y:S02]  /*31b0*/  USHF.R.U32.HI UR4, URZ, 0x4, UR6 ;  /* 0x00000004ff047899 */ /* 0x000fe40008011606 */
[----:B------:R-:W-:Y:S02]  /*31c0*/  UISETP.LT.AND UP0, UPT, UR40, 0x1, UPT ;  /* 0x000000012800788c */ /* 0x000fe4000bf01270 */
[----:B------:R-:W-:-:S02]  /*31d0*/  ULOP3.LUT UR5, UR5, 0x3fff, URZ, 0xc0, !UPT ;  /* 0x00003fff05057892 */ /* 0x000fc4000f8ec0ff */
[----:B------:R-:W-:Y:S02]  /*31e0*/  ULOP3.LUT UR4, UR4, 0x3fff, URZ, 0xc0, !UPT ;  /* 0x00003fff04047892 */ /* 0x000fe4000f8ec0ff */
[----:B------:R-:W-:Y:S02]  /*31f0*/  USEL UR41, UR40, 0x1, !UP0 ;  /* 0x0000000128297887 */ /* 0x000fe4000c000000 */
[----:B------:R-:W-:Y:S02]  /*3200*/  ULOP3.LUT UR28, UR5, 0x10000, URZ, 0xfc, !UPT ;  /* 0x00010000051c7892 */ /* 0x000fe4000f8efcff */
[----:B------:R-:W-:Y:S02]  /*3210*/  ULOP3.LUT UR29, UR4, 0x10000, URZ, 0xfc, !UPT ;  /* 0x00010000041d7892 */ /* 0x000fe4000f8efcff */
[----:B------:R-:W-:Y:S01]  /*3220*/  UIADD3 UR41, UPT, UPT, -UR41, URZ, URZ ;  /* 0x000000ff29297290 */ /* 0x000fe2000fffe1ff */
[----:B------:R-:W-:Y:S01]  /*3230*/  UMOV UR34, 0x0 ;  /* 0x0000000000227882 */ /* 0x000fe20000000000 */
[----:B------:R-:W-:Y:S01]  /*3240*/  UMOV UR35, 0x4100010 ;  /* 0x0410001000237882 */ /* 0x000fe20000000000 */
[----:B------:R-:W-:Y:S01]  /*3250*/  UMOV UR32, 0x0 ;  /* 0x0000000000207882 */ /* 0x000fe20000000000 */
[----:B------:R-:W-:Y:S01]  /*3260*/  UMOV UR33, 0x4100010 ;  /* 0x0410001000217882 */ /* 0x000fe20000000000 */
[----:B--2---:R-:W-:-:S15]  /*3270*/  R2UR UR42, R0 ;  /* 0x00000000002a72ca */ /* 0x004fde00000e0000 */
.L_x_66:
[----:B------:R-:W-:Y:S02]  /*3280*/  LEA R0, R10, UR26, 0x3 ;  /* 0x0000001a0a007c11 */ /* 0x000fe4000f8e18ff */
[----:B------:R-:W-:Y:S02]  /*3290*/  SHF.L.U32 R2, R9, 0x1f, RZ ;  /* 0x0000001f09027819 */ /* 0x000fe400000006ff */
[----:B------:R-:W-:Y:S01]  /*32a0*/  PLOP3.LUT P0, PT, PT, PT, UP4, 0x80, 0x8 ;  /* 0x000000000008781c */ /* 0x000fe20003f0f048 */
[----:B------:R-:W-:Y:S01]  /*32b0*/  VIADD R3, R0, 0x70 ;  /* 0x0000007000037836 */ /* 0x000fe20000000000 */
[----:B-1----:R-:W1:Y:S02]  /*32c0*/  SYNCS.PHASECHK.TRANS64.TRYWAIT P1, [R0+URZ+0x60], R2 ;  /* 0x00006002000075a7 */ /* 0x002e6400080211ff */
[----:B-1-3--:R-:W-:Y:S09]  /*32d0*/  @!P1 BRA `(.L_x_60) ;  /* 0x00000038004c9947 */ /* 0x00aff20003800000 */
.L_x_117:
[----:B------:R-:W-:Y:S01]  /*32e0*/  LEA R4, R10, UR26, 0x4 ;  /* 0x0000001a0a047c11 */ /* 0x000fe2000f8e20ff */
[----:B------:R-:W-:Y:S01]  /*32f0*/  @UP4 ULEA UR4, UR24, UR26, 0x3 ;  /* 0x0000001a18044291 */ /* 0x000fe2000f8e18ff */
[----:B------:R-:W-:Y:S01]  /*3300*/  PLOP3.LUT P2, PT, PT, PT, PT, 0x80, 0x8 ;  /* 0x000000000008781c */ /* 0x000fe20003f4f070 */
[----:B------:R-:W-:Y:S01]  /*3310*/  ULEA UR31, UR30, UR26, 0x3 ;  /* 0x0000001a1e1f7291 */ /* 0x000fe2000f8e18ff */
[----:B------:R-:W-:Y:S02]  /*3320*/  PRMT R3, RZ, 0x654, R3 ;  /* 0x00000654ff037816 */ /* 0x000fe40000000003 */
[----:B------:R-:W2:Y:S01]  /*3330*/  LDS.128 R4, [R4+0xf0] ;  /* 0x0000f00004047984 */ /* 0x000ea20000000c00 */
[----:B-1----:R-:W-:Y:S02]  /*3340*/  @P0 SHF.L.U32 R2, R8, 0x1f, RZ ;  /* 0x0000001f08020819 */ /* 0x002fe400000006ff */
[----:B------:R-:W-:Y:S01]  /*3350*/  SHF.L.U32 R0, R11, 0x1f, RZ ;  /* 0x0000001f0b007819 */ /* 0x000fe200000006ff */
[----:B------:R-:W-:Y:S01]  /*3360*/  @!PT LDS RZ, [RZ] ;  /* 0x00000000fffff984 */ /* 0x000fe20000000800 */
[----:B------:R-:W-:Y:S01]  /*3370*/  @!PT LDS RZ, [RZ] ;  /* 0x00000000fffff984 */ /* 0x000fe20000000800 */
[----:B------:R-:W-:Y:S01]  /*3380*/  @!PT LDS RZ, [RZ] ;  /* 0x00000000fffff984 */ /* 0x000fe20000000800 */
[----:B------:R-:W-:Y:S01]  /*3390*/  @!PT LDS RZ, [RZ] ;  /* 0x00000000fffff984 */ /* 0x000fe20000000800 */
[----:B------:R1:W-:Y:S06]  /*33a0*/  MEMBAR.ALL.CTA ;  /* 0x0000000000007992 */ /* 0x0003ec0000008000 */
[----:B-1----:R-:W1:Y:S02]  /*33b0*/  FENCE.VIEW.ASYNC.S ;  /* 0x00000000000073c6 */ /* 0x002e640000000000 */
[----:B-1----:R1:W-:Y:S01]  /*33c0*/  SYNCS.ARRIVE.TRANS64.RED.A1T0 RZ, [R3+URZ], RZ ;  /* 0x000000ff03ff79a7 */ /* 0x0023e200081004ff */
[----:B------:R1:W3:Y:S01]  /*33d0*/  @P0 SYNCS.PHASECHK.TRANS64.TRYWAIT P2, [UR4], R2 ;  /* 0x00000002ff0005a7 */ /* 0x0002e20008041104 */
[----:B------:R-:W-:Y:S01]  /*33e0*/  ULEA.HI UR4, UR30, UR30, URZ, 0x1 ;  /* 0x0000001e1e047291 */ /* 0x000fe2000f8f08ff */
[----:B--2---:R-:W-:-:S03]  /*33f0*/  LOP3.LUT P1, RZ, R6, 0x1, RZ, 0xc0, !PT ;  /* 0x0000000106ff7812 */ /* 0x004fc6000782c0ff */
[----:B------:R-:W-:Y:S02]  /*3400*/  USHF.L.U32 UR11, UR4, 0x5, URZ ;  /* 0x00000005040b7899 */ /* 0x000fe400080006ff */
[----:B------:R-:W-:Y:S02]  /*3410*/  ULOP3.LUT UR4, UR4, 0xffe, URZ, 0xc0, !UPT ;  /* 0x00000ffe04047892 */ /* 0x000fe4000f8ec0ff */
[----:B------:R-:W-:Y:S02]  /*3420*/  ULOP3.LUT UR11, UR11, 0xffffffc0, URZ, 0xc0, !UPT ;  /* 0xffffffc00b0b7892 */ /* 0x000fe4000f8ec0ff */
[----:B------:R-:W-:Y:S02]  /*3430*/  UIADD3 UR4, UPT, UPT, -UR4, UR30, URZ ;  /* 0x0000001e04047290 */ /* 0x000fe4000fffe1ff */
[----:B------:R-:W-:Y:S01]  /*3440*/  UIADD3 UR11, UPT, UPT, UR42, UR11, URZ ;  /* 0x0000000b2a0b7290 */ /* 0x000fe2000fffe0ff */
[----:B------:R-:W2:Y:S03]  /*3450*/  SYNCS.PHASECHK.TRANS64.TRYWAIT P0, [UR31+0xa0], R0 ;  /* 0x0000a000ff0075a7 */ /* 0x000ea6000800111f */
[----:B------:R-:W-:Y:S01]  /*3460*/  ULEA UR11, UR4, UR11, 0x14 ;  /* 0x0000000b040b7291 */ /* 0x000fe2000f8ea0ff */
[----:B-123--:R-:W-:Y:S11]  /*3470*/  @!P0 BRA `(.L_x_61) ;  /* 0x0000003400f88947 */ /* 0x00eff60003800000 */
.L_x_119:
[----:B------:R-:W-:Y:S01]  /*3480*/  IADD3 R10, PT, PT, R10, 0x1, RZ ;  /* 0x000000010a0a7810 */ /* 0x000fe20007ffe0ff */
[----:B------:R-:W-:Y:S06]  /*3490*/  BRA.U !UP4, `(.L_x_62) ;  /* 0x000000010cc07547 */ /* 0x000fec000b800000 */
[----:B------:R-:W-:Y:S01]  /*34a0*/  UPLOP3.LUT UP2, UPT, UPT, UPT, UPT, 0x40, 0x4 ;  /* 0x000000000004789c */ /* 0x000fe20003f4e870 */
[----:B------:R-:W-:Y:S01]  /*34b0*/  UMOV UR23, UR41 ;  /* 0x0000002900177c82 */ /* 0x000fe20008000000 */
[----:B------:R-:W-:Y:S01]  /*34c0*/  UMOV UR22, UR40 ;  /* 0x0000002800167c82 */ /* 0x000fe20008000000 */
[----:B------:R-:W-:-:S08]  /*34d0*/  UMOV UR10, UR24 ;  /* 0x00000018000a7c82 */ /* 0x000fd00008000000 */
.L_x_65:
[----:B------:R-:W-:Y:S02]  /*34e0*/  UIADD3 UR23, UPT, UPT, UR23, 0x1, URZ ;  /* 0x0000000117177890 */ /* 0x000fe4000fffe0ff */
[----:B--2---:R-:W-:Y:S02]  /*34f0*/  ULEA UR5, UR10, UR26, 0x3 ;  /* 0x0000001a0a057291 */ /* 0x004fe4000f8e18ff */
[----:B------:R-:W-:Y:S01]  /*3500*/  UISETP.NE.AND UP3, UPT, UR23, URZ, UPT ;  /* 0x000000ff1700728c */ /* 0x000fe2000bf65270 */
[----:B---3--:R-:W-:Y:S10]  /*3510*/  @P2 BRA `(.L_x_63) ;  /* 0x00000000000c2947 */ /* 0x008ff40003800000 */
[----:B-1----:R-:W-:Y:S04]  /*3520*/  SHF.L.U32 R2, R8, 0x1f, RZ ;  /* 0x0000001f08027819 */ /* 0x002fe800000006ff */
[----:B------:R-:W1:Y:S02]  /*3530*/  SYNCS.PHASECHK.TRANS64.TRYWAIT P0, [UR5], R2 ;  /* 0x00000002ff0075a7 */ /* 0x000e640008001105 */
[----:B-1----:R-:W-:Y:S05]  /*3540*/  @!P0 BRA `(.L_x_64) ;  /* 0x0000003400dc8947 */ /* 0x002fea0003800000 */
.L_x_63:
[----:B------:R-:W-:Y:S01]  /*3550*/  UISETP.NE.AND UP0, UPT, UR22, 0x1, UPT ;  /* 0x000000011600788c */ /* 0x000fe2000bf05270 */
[----:B------:R-:W-:Y:S01]  /*3560*/  PLOP3.LUT P2, PT, PT, PT, PT, 0x80, 0x8 ;  /* 0x000000000008781c */ /* 0x000fe20003f4f070 */
[----:B------:R-:W-:Y:S02]  /*3570*/  UIADD3 UR4, UPT, UPT, UR10, 0x1, URZ ;  /* 0x000000010a047890 */ /* 0x000fe4000fffe0ff */
[----:B------:R-:W-:Y:S02]  /*3580*/  UIADD3 UR25, UPT, UPT, UR5, 0x20, URZ ;  /* 0x0000002005197890 */ /* 0x000fe4000fffe0ff */
[----:B------:R-:W-:Y:S01]  /*3590*/  UISETP.NE.AND UP1, UPT, UR4, 0x4, UPT ;  /* 0x000000040400788c */ /* 0x000fe2000bf25270 */
[----:B------:R-:W-:Y:S01]  /*35a0*/  PLOP3.LUT P0, PT, PT, PT, UP0, 0x80, 0x8 ;  /* 0x000000000008781c */ /* 0x000fe20003f0f008 */
[----:B------:R-:W-:Y:S02]  /*35b0*/  UIADD3 UR22, UPT, UPT, UR22, -0x1, URZ ;  /* 0xffffffff16167890 */ /* 0x000fe4000fffe0ff */
[----:B------:R-:W-:Y:S02]  /*35c0*/  USEL UR6, URZ, 0x1, UP1 ;  /* 0x00000001ff067887 */ /* 0x000fe40008800000 */
[----:B------:R-:W-:Y:S01]  /*35d0*/  USEL UR24, UR4, URZ, UP1 ;  /* 0x000000ff04187287 */ /* 0x000fe20008800000 */
[----:B------:R-:W-:Y:S01]  /*35e0*/  UMOV UR7, 0x40004040 ;  /* 0x4000404000077882 */ /* 0x000fe20000000000 */
[----:B------:R-:W-:Y:S02]  /*35f0*/  UMOV UR5, 0x40004040 ;  /* 0x4000404000057882 */ /* 0x000fe40000000000 */
[----:B------:R-:W-:Y:S01]  /*3600*/  @UP0 ULEA UR4, UR24, UR26, 0x3 ;  /* 0x0000001a18040291 */ /* 0x000fe2000f8e18ff */
[----:B------:R-:W-:Y:S01]  /*3610*/  LOP3.LUT R8, R8, UR6, RZ, 0x3c, !PT ;  /* 0x0000000608087c12 */ /* 0x000fe2000f8e3cff */
[----:B------:R-:W-:Y:S01]  /*3620*/  ULEA UR6, UR10, UR29, 0x9 ;  /* 0x0000001d0a067291 */ /* 0x000fe2000f8e48ff */
[----:B------:R-:W-:Y:S02]  /*3630*/  UMOV UR21, 0x40004040 ;  /* 0x4000404000157882 */ /* 0x000fe40000000000 */
[----:B-1----:R-:W-:Y:S01]  /*3640*/  @P0 SHF.L.U32 R0, R8, 0x1f, RZ ;  /* 0x0000001f08000819 */ /* 0x002fe200000006ff */
[----:B------:R-:W-:Y:S02]  /*3650*/  UIADD3 UR20, UPT, UPT, UR6, 0x2, URZ ;  /* 0x0000000206147890 */ /* 0x000fe4000fffe0ff */
[----:B------:R-:W-:Y:S01]  /*3660*/  UIADD3 UR16, UPT, UPT, UR6, 0x4, URZ ;  /* 0x0000000406107890 */ /* 0x000fe2000fffe0ff */
[----:B------:R2:W3:Y:S01]  /*3670*/  @P0 SYNCS.PHASECHK.TRANS64.TRYWAIT P2, [UR4], R0 ;  /* 0x00000000ff0005a7 */ /* 0x0004e20008041104 */
[----:B------:R-:W-:Y:S02]  /*3680*/  ULEA UR4, UR10, UR28, 0x9 ;  /* 0x0000001c0a047291 */ /* 0x000fe4000f8e48ff */
[----:B------:R-:W-:Y:S02]  /*3690*/  UIADD3 UR12, UPT, UPT, UR6, 0x6, URZ ;  /* 0x00000006060c7890 */ /* 0x000fe4000fffe0ff */
[----:B------:R-:W-:Y:S02]  /*36a0*/  UIADD3 UR18, UPT, UPT, UR4, 0x2, URZ ;  /* 0x0000000204127890 */ /* 0x000fe4000fffe0ff */
[----:B------:R-:W-:Y:S02]  /*36b0*/  UIADD3 UR14, UPT, UPT, UR4, 0x4, URZ ;  /* 0x00000004040e7890 */ /* 0x000fe4000fffe0ff */
[----:B------:R-:W-:Y:S01]  /*36c0*/  UIADD3 UR8, UPT, UPT, UR4, 0x6, URZ ;  /* 0x0000000604087890 */ /* 0x000fe2000fffe0ff */
[----:B------:R2:W-:Y:S01]  /*36d0*/  UTCQMMA gdesc[UR4], gdesc[UR6], tmem[UR11], tmem[UR38], idesc[UR39], UP2 ;  /* 0x00ff2606040075ea */ /* 0x0005e2000900030b */
[----:B------:R-:W-:Y:S01]  /*36e0*/  UPLOP3.LUT UP2, UPT, UPT, UPT, UPT, 0x80, 0x8 ;  /* 0x000000000008789c */ /* 0x000fe20003f4f070 */
[----:B------:R-:W-:Y:S01]  /*36f0*/  UMOV UR19, 0x40004040 ;  /* 0x4000404000137882 */ /* 0x000fe20000000000 */
[----:B------:R-:W-:Y:S01]  /*3700*/  UMOV UR17, 0x40004040 ;  /* 0x4000404000117882 */ /* 0x000fe20000000000 */
[----:B------:R2:W-:Y:S01]  /*3710*/  UTCQMMA gdesc[UR18], gdesc[UR20], tmem[UR11], tmem[UR36], idesc[UR37], UPT ;  /* 0x00ff2414120075ea */ /* 0x0005e2000b80030b */
[----:B------:R-:W-:Y:S01]  /*3720*/  UMOV UR15, 0x40004040 ;  /* 0x40004040000f7882 */ /* 0x000fe20000000000 */
[----:B------:R-:W-:Y:S01]  /*3730*/  UMOV UR13, 0x40004040 ;  /* 0x40004040000d7882 */ /* 0x000fe20000000000 */
[----:B------:R-:W-:Y:S01]  /*3740*/  UMOV UR9, 0x40004040 ;  /* 0x4000404000097882 */ /* 0x000fe20000000000 */
[----:B------:R2:W-:Y:S01]  /*3750*/  UTCQMMA gdesc[UR14], gdesc[UR16], tmem[UR11], tmem[UR34], idesc[UR35], UPT ;  /* 0x00ff22100e0075ea */ /* 0x0005e2000b80030b */
[----:B------:R2:W-:Y:S01]  /*3760*/  UTCQMMA gdesc[UR8], gdesc[UR12], tmem[UR11], tmem[UR32], idesc[UR33], UPT ;  /* 0x00ff200c080075ea */ /* 0x0005e2000b80030b */
[----:B------:R2:W-:Y:S01]  /*3770*/  UTCBAR.MULTICAST [UR25], URZ, UR27 ;  /* 0x000000ff190073e9 */ /* 0x0005e2000800081b */
[----:B------:R-:W-:Y:S01]  /*3780*/  UMOV UR10, UR24 ;  /* 0x00000018000a7c82 */ /* 0x000fe20008000000 */
[----:B------:R-:W-:Y:S05]  /*3790*/  BRA.U UP3, `(.L_x_65) ;  /* 0xfffffffd03507547 */ /* 0x000fea000b83ffff */
.L_x_62:
[----:B--2---:R-:W-:Y:S01]  /*37a0*/  UIADD3 UR4, UPT, UPT, UR30, 0x1, URZ ;  /* 0x000000011e047890 */ /* 0x004fe2000fffe0ff */
[C---:B------:R-:W-:Y:S01]  /*37b0*/  ISETP.NE.AND P0, PT, R10.reuse, 0x2, PT ;  /* 0x000000020a00780c */ /* 0x040fe20003f05270 */
[----:B------:R-:W-:Y:S02]  /*37c0*/  UIADD3 UR5, UPT, UPT, UR31, 0x80, URZ ;  /* 0x000000801f057890 */ /* 0x000fe4000fffe0ff */
[----:B------:R-:W-:Y:S01]  /*37d0*/  UISETP.NE.AND UP0, UPT, UR4, 0x4, UPT ;  /* 0x000000040400788c */ /* 0x000fe2000bf05270 */
[----:B-1----:R-:W-:Y:S02]  /*37e0*/  SEL R0, RZ, 0x1, P0 ;  /* 0x00000001ff007807 */ /* 0x002fe40000000000 */
[----:B------:R-:W-:Y:S01]  /*37f0*/  SEL R10, R10, RZ, P0 ;  /* 0x000000ff0a0a7207 */ /* 0x000fe20000000000 */
[----:B------:R-:W-:Y:S01]  /*3800*/  USEL UR6, URZ, 0x1, UP0 ;  /* 0x00000001ff067887 */ /* 0x000fe20008000000 */
[----:B------:R-:W-:Y:S01]  /*3810*/  LOP3.LUT R9, R9, R0, RZ, 0x3c, !PT ;  /* 0x0000000009097212 */ /* 0x000fe200078e3cff */
[----:B------:R-:W-:Y:S01]  /*3820*/  USEL UR30, UR4, URZ, UP0 ;  /* 0x000000ff041e7287 */ /* 0x000fe20008000000 */
[----:B------:R1:W-:Y:S03]  /*3830*/  UTCBAR [UR5], URZ ;  /* 0x000000ff050073e9 */ /* 0x0003e600080000ff */
[----:B------:R-:W-:Y:S01]  /*3840*/  LOP3.LUT R11, R11, UR6, RZ, 0x3c, !PT ;  /* 0x000000060b0b7c12 */ /* 0x000fe2000f8e3cff */
[----:B------:R-:W-:Y:S07]  /*3850*/  @P1 BRA `(.L_x_66) ;  /* 0xfffffff800881947 */ /* 0x000fee000383ffff */
[----:B------:R-:W2:Y:S01]  /*3860*/  S2UR UR8, SR_CgaCtaId ;  /* 0x00000000000879c3 */ /* 0x000ea20000008800 */
[----:B------:R-:W-:Y:S01]  /*3870*/  ELECT P0, URZ, PT ;  /* 0x0000000000ff782f */ /* 0x000fe20003800000 */
[----:B------:R-:W-:Y:S01]  /*3880*/  IMAD.MOV.U32 R0, RZ, RZ, 0x1 ;  /* 0x00000001ff007424 */ /* 0x000fe200078e00ff */
[----:B------:R-:W-:Y:S01]  /*3890*/  UIADD3 UR26, UPT, UPT, UR26, 0xa0, URZ ;  /* 0x000000a01a1a7890 */ /* 0x000fe2000fffe0ff */
[----:B------:R-:W-:Y:S01]  /*38a0*/  SHF.L.U32 R2, R11, 0x1f, RZ ;  /* 0x0000001f0b027819 */ /* 0x000fe200000006ff */
[----:B------:R-:W-:-:S03]  /*38b0*/  UMOV UR4, 0x40 ;  /* 0x0000004000047882 */ /* 0x000fc60000000000 */
[----:B------:R-:W-:Y:S01]  /*38c0*/  UVIRTCOUNT.DEALLOC.SMPOOL 0x80 ;  /* 0x000000800000784c */ /* 0x000fe20000000000 */
[----:B--2---:R-:W-:Y:S02]  /*38d0*/  ULEA UR8, UR8, UR4, 0x18 ;  /* 0x0000000408087291 */ /* 0x004fe4000f8ec0ff */
[----:B------:R-:W-:-:S07]  /*38e0*/  ULEA UR4, UR30, UR26, 0x3 ;  /* 0x0000001a1e047291 */ /* 0x000fce000f8e18ff */
[----:B------:R2:W-:Y:S02]  /*38f0*/  @P0 STS.U8 [UR8+0x1c], R0 ;  /* 0x00001c00ff000988 */ /* 0x0005e40008000008 */
[----:B------:R-:W4:Y:S02]  /*3900*/  SYNCS.PHASECHK.TRANS64.TRYWAIT P0, [UR4], R2 ;  /* 0x00000002ff0075a7 */ /* 0x000f240008001104 */
[----:B--2-4-:R-:W-:Y:S05]  /*3910*/  @!P0 BRA `(.L_x_67) ;  /* 0x0000003400008947 */ /* 0x014fea0003800000 */
.L_x_122:
[----:B------:R-:W-:-:S04]  /*3920*/  UIADD3 UR4, UPT, UPT, UR30, 0x1, URZ ;  /* 0x000000011e047890 */ /* 0x000fc8000fffe0ff */
[----:B------:R-:W-:-:S04]  /*3930*/  UISETP.NE.AND UP0, UPT, UR4, 0x4, UPT ;  /* 0x000000040400788c */ /* 0x000fc8000bf05270 */
[----:B------:R-:W-:Y:S02]  /*3940*/  USEL UR6, URZ, 0x1, UP0 ;  /* 0x00000001ff067887 */ /* 0x000fe40008000000 */
[----:B------:R-:W-:-:S04]  /*3950*/  USEL UR4, UR4, URZ, UP0 ;  /* 0x000000ff04047287 */ /* 0x000fc80008000000 */
[----:B-1----:R-:W-:Y:S01]  /*3960*/  ULEA UR5, UR4, UR26, 0x3 ;  /* 0x0000001a04057291 */ /* 0x002fe2000f8e18ff */
[----:B--2---:R-:W-:-:S04]  /*3970*/  LOP3.LUT R2, R11, UR6, RZ, 0x3c, !PT ;  /* 0x000000060b027c12 */ /* 0x004fc8000f8e3cff */
[----:B------:R-:W-:-:S04]  /*3980*/  SHF.L.U32 R3, R2, 0x1f, RZ ;  /* 0x0000001f02037819 */ /* 0x000fc800000006ff */
[----:B------:R-:W1:Y:S02]  /*3990*/  SYNCS.PHASECHK.TRANS64.TRYWAIT P0, [UR5], R3 ;  /* 0x00000003ff0075a7 */ /* 0x000e640008001105 */
[----:B-1----:R-:W-:Y:S05]  /*39a0*/  @!P0 BRA `(.L_x_68) ;  /* 0x0000003000f48947 */ /* 0x002fea0003800000 */
.L_x_124:
        /* <DEDUP_REMOVED lines=9> */
.L_x_126:
[----:B------:R-:W-:-:S04]  /*3a40*/  UIADD3 UR4, UPT, UPT, UR4, 0x1, URZ ;  /* 0x0000000104047890 */ /* 0x000fc8000fffe0ff */
[----:B------:R-:W-:-:S04]  /*3a50*/  UISETP.NE.AND UP0, UPT, UR4, 0x4, UPT ;  /* 0x000000040400788c */ /* 0x000fc8000bf05270 */
[----:B------:R-:W-:Y:S02]  /*3a60*/  USEL UR5, URZ, 0x1, UP0 ;  /* 0x00000001ff057887 */ /* 0x000fe40008000000 */
[----:B------:R-:W-:-:S04]  /*3a70*/  USEL UR4, UR4, URZ, UP0 ;  /* 0x000000ff04047287 */ /* 0x000fc80008000000 */
[----:B------:R-:W-:Y:S01]  /*3a80*/  ULEA UR4, UR4, UR26, 0x3 ;  /* 0x0000001a04047291 */ /* 0x000fe2000f8e18ff */
[----:B------:R-:W-:-:S04]  /*3a90*/  LOP3.LUT R2, R2, UR5, RZ, 0x3c, !PT ;  /* 0x0000000502027c12 */ /* 0x000fc8000f8e3cff */
[----:B------:R-:W-:-:S04]  /*3aa0*/  SHF.L.U32 R2, R2, 0x1f, RZ ;  /* 0x0000001f02027819 */ /* 0x000fc800000006ff */
[----:B------:R-:W2:Y:S02]  /*3ab0*/  SYNCS.PHASECHK.TRANS64.TRYWAIT P0, [UR4], R2 ;  /* 0x00000002ff0075a7 */ /* 0x000ea40008001104 */
[----:B--2---:R-:W-:Y:S05]  /*3ac0*/  @!P0 BRA `(.L_x_70) ;  /* 0x0000003000dc8947 */ /* 0x004fea0003800000 */
.L_x_128:
[----:B------:R-:W-:Y:S01]  /*3ad0*/  NOP ;  /* 0x0000000000007918 */ /* 0x000fe20000000000 */
[----:B-1----:R-:W1:Y:S01]  /*3ae0*/  LDS R0, [UR8+0x14] ;  /* 0x00001408ff007984 */ /* 0x002e620008000800 */
[----:B------:R-:W-:Y:S01]  /*3af0*/  ULOP3.LUT UR4, UR42, 0xffff, URZ, 0xc0, !UPT ;  /* 0x0000ffff2a047892 */ /* 0x000fe2000f8ec0ff */
[----:B------:R-:W-:Y:S01]  /*3b00*/  UMOV UR5, 0xffff ;  /* 0x0000ffff00057882 */ /* 0x000fe20000000000 */
[----:B------:R-:W-:Y:S02]  /*3b10*/  UMOV UR6, 0x1 ;  /* 0x0000000100067882 */ /* 0x000fe40000000000 */
[----:B------:R-:W-:-:S04]  /*3b20*/  USHF.R.U32.HI UR4, URZ, 0x5, UR4 ;  /* 0x00000005ff047899 */ /* 0x000fc80008011604 */
[----:B------:R-:W-:Y:S02]  /*3b30*/  USHF.L.U32 UR5, UR5, UR4, URZ ;  /* 0x0000000405057299 */ /* 0x000fe400080006ff */
[----:B------:R-:W-:-:S04]  /*3b40*/  USHF.L.U32 UR4, UR6, UR4, URZ ;  /* 0x0000000406047299 */ /* 0x000fc800080006ff */
[----:B-1----:R-:W-:-:S04]  /*3b50*/  LOP3.LUT R0, R0, UR5, RZ, 0xc0, !PT ;  /* 0x0000000500007c12 */ /* 0x002fc8000f8ec0ff */
[----:B------:R-:W-:-:S13]  /*3b60*/  ISETP.NE.AND P0, PT, R0, UR5, PT ;  /* 0x0000000500007c0c */ /* 0x000fda000bf05270 */
[----:B------:R-:W-:Y:S05]  /*3b70*/  @P0 BRA `(.L_x_71) ;  /* 0x0000000000580947 */ /* 0x000fea0003800000 */
[----:B------:R-:W1:Y:S02]  /*3b80*/  LDS R0, [UR8+0x18] ;  /* 0x00001808ff007984 */ /* 0x000e640008000800 */
[----:B-1----:R-:W-:-:S04]  /*3b90*/  LOP3.LUT R0, R0, UR4, RZ, 0xc0, !PT ;  /* 0x0000000400007c12 */ /* 0x002fc8000f8ec0ff */
[----:B------:R-:W-:-:S13]  /*3ba0*/  ISETP.NE.AND P0, PT, R0, UR4, PT ;  /* 0x0000000400007c0c */ /* 0x000fda000bf05270 */
[----:B------:R-:W-:Y:S05]  /*3bb0*/  @P0 BRA `(.L_x_72) ;  /* 0x00000000003c0947 */ /* 0x000fea0003800000 */
[----:B------:R-:W1:Y:S01]  /*3bc0*/  S2R R2, SR_LANEID ;  /* 0x0000000000027919 */ /* 0x000e620000000000 */
[----:B------:R-:W-:-:S06]  /*3bd0*/  ULOP3.LUT UR5, URZ, UR5, URZ, 0x33, !UPT ;  /* 0x00000005ff057292 */ /* 0x000fcc000f8e33ff */
[----:B------:R-:W-:-:S04]  /*3be0*/  IMAD.U32 R0, RZ, RZ, UR5 ;  /* 0x00000005ff007e24 */ /* 0x000fc8000f8e00ff */
[----:B------:R2:W4:Y:S02]  /*3bf0*/  REDUX UR7, R0 ;  /* 0x00000000000773c4 */ /* 0x0005240000000000 */
[----:B------:R1:W-:Y:S01]  /*3c00*/  UTCATOMSWS.AND URZ, UR5 ;  /* 0x0000000500ff79e3 */ /* 0x0003e20008000000 */
[----:B--2---:R-:W-:Y:S01]  /*3c10*/  LOP3.LUT R0, RZ, UR4, RZ, 0x33, !PT ;  /* 0x00000004ff007c12 */ /* 0x004fe2000f8e33ff */
[----:B------:R-:W-:Y:S02]  /*3c20*/  VOTEU.ANY UR4, UPT, PT ;  /* 0x0000000000047886 */ /* 0x000fe400038e0100 */
[----:B------:R-:W-:Y:S02]  /*3c30*/  UFLO.U32 UR4, UR4 ;  /* 0x00000004000472bd */ /* 0x000fe400080e0000 */
[----:B------:R-:W2:Y:S04]  /*3c40*/  REDUX UR6, R0 ;  /* 0x00000000000673c4 */ /* 0x000ea80000000000 */
[----:B-1----:R-:W-:-:S02]  /*3c50*/  ISETP.EQ.U32.AND P0, PT, R2, UR4, PT ;  /* 0x0000000402007c0c */ /* 0x002fc4000bf02070 */
[----:B----4-:R-:W-:-:S11]  /*3c60*/  MOV R2, UR7 ;  /* 0x0000000700027c02 */ /* 0x010fd60008000f00 */
[----:B------:R1:W-:Y:S01]  /*3c70*/  @P0 ATOMS.AND RZ, [UR8+0x14], R2 ;  /* 0x00001402ffff098c */ /* 0x0003e2000a800008 */
[----:B--2---:R-:W-:-:S05]  /*3c80*/  IMAD.U32 R0, RZ, RZ, UR6 ;  /* 0x00000006ff007e24 */ /* 0x004fca000f8e00ff */
[----:B------:R1:W-:Y:S01]  /*3c90*/  @P0 ATOMS.AND RZ, [UR8+0x18], R0 ;  /* 0x00001800ffff098c */ /* 0x0003e2000a800008 */
[----:B------:R-:W-:Y:S05]  /*3ca0*/  BRA `(.L_x_73) ;  /* 0x0000000000147947 */ /* 0x000fea0003800000 */
.L_x_72:
[----:B------:R-:W-:Y:S02]  /*3cb0*/  MOV R2, 0x3cd0 ;  /* 0x00003cd000027802 */ /* 0x000fe40000000f00 */
[----:B---3-5:R-:W-:Y:S05]  /*3cc0*/  CALL.REL.NOINC `($__internal_0_$__cuda_sm10x_tcgen05_guardrail_trap_col_being_dealloced_not_returned_by_alloc) ;  /* 0x0000003000f87944 */ /* 0x028fea0003c00000 */
[----:B------:R-:W-:Y:S05]  /*3cd0*/  BRA `(.L_x_73) ;  /* 0x0000000000087947 */ /* 0x000fea0003800000 */
.L_x_71:
[----:B------:R-:W-:Y:S02]  /*3ce0*/  MOV R2, 0x3d00 ;  /* 0x00003d0000027802 */ /* 0x000fe40000000f00 */
[----:B---3-5:R-:W-:Y:S05]  /*3cf0*/  CALL.REL.NOINC `($__internal_2_$__cuda_sm10x_tcgen05_guardrail_trap_unallocated_columns_being_dealloced) ;  /* 0x0000003400047944 */ /* 0x028fea0003c00000 */
.L_x_73:
[----:B------:R-:W-:Y:S01]  /*3d00*/  NOP ;  /* 0x0000000000007918 */ /* 0x000fe20000000000 */
[----:B------:R-:W-:Y:S05]  /*3d10*/  EXIT ;  /* 0x000000000000794d */ /* 0x000fea0003800000 */
.L_x_55:
[----:B------:R-:W-:-:S09]  /*3d20*/  UISETP.NE.OR UP0, UPT, UR18, 0x3, !UP3 ;  /* 0x000000031200788c */ /* 0x000fd2000df05670 */
[----:B------:R-:W-:Y:S05]  /*3d30*/  BRA.U UP0, `(.L_x_74) ;  /* 0x0000000d00347547 */ /* 0x000fea000b800000 */
[----:B------:R-:W2:Y:S01]  /*3d40*/  LDCU.64 UR4, c[0x0][0x888] ;  /* 0x00011100ff0477ac */ /* 0x000ea20008000a00 */
[----:B------:R-:W3:Y:S01]  /*3d50*/  LDC.64 R12, c[0x0][0x348] ;  /* 0x0000d200ff0c7b82 */ /* 0x000ee20000000a00 */
[----:B------:R-:W-:Y:S02]  /*3d60*/  HFMA2 R9, -RZ, RZ, 0, 0 ;  /* 0x00000000ff097431 */ /* 0x000fe400000001ff */
[----:B------:R-:W-:Y:S01]  /*3d70*/  IMAD.MOV.U32 R11, RZ, RZ, 0x1 ;  /* 0x00000001ff0b7424 */ /* 0x000fe200078e00ff */
[----:B------:R-:W4:Y:S01]  /*3d80*/  LDCU UR33, c[0x0][0x370] ;  /* 0x00006e00ff2177ac */ /* 0x000f220008000800 */
[----:B------:R-:W-:Y:S01]  /*3d90*/  IMAD.MOV.U32 R10, RZ, RZ, RZ ;  /* 0x000000ffff0a7224 */ /* 0x000fe200078e00ff */
[----:B------:R-:W-:Y:S01]  /*3da0*/  MOV R8, 0x1000 ;  /* 0x0000100000087802 */ /* 0x000fe20000000f00 */
[----:B------:R-:W4:Y:S01]  /*3db0*/  LDCU.128 UR28, c[0x0][0xb10] ;  /* 0x00016200ff1c77ac */ /* 0x000f220008000c00 */
[----:B------:R-:W1:Y:S01]  /*3dc0*/  LDCU UR32, c[0x0][0x374] ;  /* 0x00006e80ff2077ac */ /* 0x000e620008000800 */
[----:B------:R-:W1:Y:S01]  /*3dd0*/  LDCU.64 UR26, c[0x0][0x890] ;  /* 0x00011200ff1a77ac */ /* 0x000e620008000a00 */
[----:B--2---:R-:W-:Y:S01]  /*3de0*/  UISETP.NE.U32.AND UP0, UPT, UR4, URZ, UPT ;  /* 0x000000ff0400728c */ /* 0x004fe2000bf05070 */
[----:B------:R-:W2:Y:S01]  /*3df0*/  LDCU UR16, c[0x0][0xb0c] ;  /* 0x00016180ff1077ac */ /* 0x000ea20008000800 */
[----:B------:R-:W3:Y:S01]  /*3e00*/  LDCU UR38, c[0x0][0xb20] ;  /* 0x00016400ff2677ac */ /* 0x000ee20008000800 */
[----:B------:R-:W3:Y:S01]  /*3e10*/  LDCU UR4, c[0x0][0xb30] ;  /* 0x00016600ff0477ac */ /* 0x000ee20008000800 */
[----:B------:R-:W-:Y:S01]  /*3e20*/  UMOV UR17, 0x400 ;  /* 0x0000040000117882 */ /* 0x000fe20000000000 */
[----:B----4-:R-:W-:-:S02]  /*3e30*/  UIMAD.WIDE.U32 UR6, UR33, UR28, URZ ;  /* 0x0000001c210672a5 */ /* 0x010fc4000f8e00ff */
[----:B-1----:R-:W-:Y:S02]  /*3e40*/  UIMAD.WIDE.U32 UR8, UR32, UR31, URZ ;  /* 0x0000001f200872a5 */ /* 0x002fe4000f8e00ff */
[----:B------:R-:W-:Y:S02]  /*3e50*/  ULEA UR17, UR48, UR17, 0x18 ;  /* 0x0000001130117291 */ /* 0x000fe4000f8ec0ff */
[----:B------:R-:W-:Y:S02]  /*3e60*/  USEL UR37, URZ, 0x1, UP5 ;  /* 0x00000001ff257887 */ /* 0x000fe4000a800000 */
[----:B------:R-:W-:Y:S02]  /*3e70*/  UISETP.NE.AND.EX UP5, UPT, UR5, URZ, UPT, UP0 ;  /* 0x000000ff0500728c */ /* 0x000fe4000bfa5300 */
[----:B------:R-:W-:Y:S02]  /*3e80*/  UISETP.NE.U32.AND UP6, UPT, UR26, URZ, UPT ;  /* 0x000000ff1a00728c */ /* 0x000fe4000bfc5070 */
[----:B------:R-:W-:-:S02]  /*3e90*/  UIADD3 UR5, UPT, UPT, UR17, 0x40, URZ ;  /* 0x0000004011057890 */ /* 0x000fc4000fffe0ff */
[----:B------:R-:W-:Y:S01]  /*3ea0*/  UISETP.NE.AND UP0, UPT, UR42, 0x1, UPT ;  /* 0x000000012a00788c */ /* 0x000fe2000bf05270 */
[----:B------:R-:W-:Y:S01]  /*3eb0*/  UMOV UR35, UR7 ;  /* 0x0000000700237c82 */ /* 0x000fe20008000000 */
[----:B------:R-:W-:Y:S01]  /*3ec0*/  UMOV UR34, UR9 ;  /* 0x0000000900227c82 */ /* 0x000fe20008000000 */
[----:B--2---:R-:W-:Y:S02]  /*3ed0*/  UISETP.NE.AND UP0, UPT, UR16, 0x1, UPT ;  /* 0x000000011000788c */ /* 0x004fe4000bf05270 */
[----:B------:R-:W-:Y:S02]  /*3ee0*/  UPLOP3.LUT UP4, UPT, UPT, UPT, UPT, 0x40, 0x4 ;  /* 0x000000000004789c */ /* 0x000fe40003f8e870 */
[----:B------:R-:W-:Y:S01]  /*3ef0*/  UISETP.GE.AND UP2, UPT, UR42, 0x1, UPT ;  /* 0x000000012a00788c */ /* 0x000fe2000bf46270 */
[----:B------:R-:W1:Y:S01]  /*3f00*/  LDCU.64 UR14, c[0x0][0xb28] ;  /* 0x00016500ff0e77ac */ /* 0x000e620008000a00 */
[----:B------:R-:W-:Y:S02]  /*3f10*/  UISETP.NE.AND.EX UP6, UPT, UR27, URZ, UPT, UP6 ;  /* 0x000000ff1b00728c */ /* 0x000fe4000bfc5360 */
[----:B------:R-:W-:-:S02]  /*3f20*/  UPRMT UR48, UR48, 0x654, UR5 ;  /* 0x0000065430307896 */ /* 0x000fc40008000005 */
[----:B------:R-:W-:Y:S02]  /*3f30*/  USHF.R.U32.HI UR35, URZ, UR29, UR35 ;  /* 0x0000001dff237299 */ /* 0x000fe40008011623 */
[----:B---3--:R-:W-:Y:S02]  /*3f40*/  USHF.R.U32.HI UR34, URZ, UR38, UR34 ;  /* 0x00000026ff227299 */ /* 0x008fe40008011622 */
[----:B------:R-:W-:Y:S02]  /*3f50*/  UISETP.NE.AND UP0, UPT, UR30, 0x1, UPT ;  /* 0x000000011e00788c */ /* 0x000fe4000bf05270 */
[----:B------:R-:W-:-:S11]  /*3f60*/  UISETP.NE.AND UP3, UPT, UR4, 0x1, UPT ;  /* 0x000000010400788c */ /* 0x000fd6000bf65270 */
.L_x_82:
[C---:B------:R-:W-:Y:S02]  /*3f70*/  LEA R3, R10.reuse, UR17, 0x3 ;  /* 0x000000110a037c11 */ /* 0x040fe4000f8e18ff */
[----:B------:R-:W-:Y:S02]  /*3f80*/  SHF.L.U32 R0, R9, 0x1f, RZ ;  /* 0x0000001f09007819 */ /* 0x000fe400000006ff */
[----:B------:R-:W-:Y:S02]  /*3f90*/  LEA R4, R10, UR17, 0x4 ;  /* 0x000000110a047c11 */ /* 0x000fe4000f8e20ff */
[----:B--2---:R-:W2:Y:S02]  /*3fa0*/  SYNCS.PHASECHK.TRANS64.TRYWAIT P0, [R3+URZ+0x60], R0 ;  /* 0x00006000030075a7 */ /* 0x004ea400080011ff */
[----:B--2---:R-:W-:Y:S05]  /*3fb0*/  @!P0 BRA `(.L_x_75) ;  /* 0x0000002c00b88947 */ /* 0x004fea0003800000 */
.L_x_129:
[----:B------:R-:W3:Y:S01]  /*3fc0*/  LDS.128 R4, [R4+0xf0] ;  /* 0x0000f00004047984 */ /* 0x000ee20000000c00 */
[----:B------:R-:W-:Y:S01]  /*3fd0*/  UISETP.GE.AND UP0, UPT, UR42, 0x1, UPT ;  /* 0x000000012a00788c */ /* 0x000fe2000bf06270 */
[----:B------:R-:W-:Y:S01]  /*3fe0*/  @!PT LDS RZ, [RZ] ;  /* 0x00000000fffff984 */ /* 0x000fe20000000800 */
[----:B------:R-:W-:Y:S01]  /*3ff0*/  @!PT LDS RZ, [RZ] ;  /* 0x00000000fffff984 */ /* 0x000fe20000000800 */
[----:B------:R-:W-:Y:S01]  /*4000*/  @!PT LDS RZ, [RZ] ;  /* 0x00000000fffff984 */ /* 0x000fe20000000800 */
[----:B------:R-:W-:Y:S01]  /*4010*/  @!PT LDS RZ, [RZ] ;  /* 0x00000000fffff984 */ /* 0x000fe20000000800 */
[----:B------:R4:W-:Y:S06]  /*4020*/  MEMBAR.ALL.CTA ;  /* 0x0000000000007992 */ /* 0x0009ec0000008000 */
[----:B----4-:R-:W4:Y:S01]  /*4030*/  FENCE.VIEW.ASYNC.S ;  /* 0x00000000000073c6 */ /* 0x010f220000000000 */
[----:B---3--:R-:W-:Y:S11]  /*4040*/  LOP3.LUT P0, RZ, R6, 0x1, RZ, 0xc0, !PT ;  /* 0x0000000106ff7812 */ /* 0x008ff6000780c0ff */
[----:B------:R-:W-:Y:S02]  /*4050*/  @!UPT UIADD3 URZ, UPT, UPT, URZ, URZ, URZ ;  /* 0x000000fffffff290 */ /* 0x000fe4000fffe0ff */
[----:B----4-:R-:W-:Y:S01]  /*4060*/  VOTEU.ANY UP2, P0 ;  /* 0x0000000000ff7886 */ /* 0x010fe20000040100 */
[----:B------:R-:W-:Y:S11]  /*4070*/  PLOP3.LUT P0, PT, PT, PT, UP2, 0x80, 0x8 ;  /* 0x000000000008781c */ /* 0x000ff60003f0f028 */
[----:B------:R-:W-:Y:S02]  /*4080*/  @!UPT UIADD3 URZ, UPT, UPT, URZ, URZ, URZ ;  /* 0x000000fffffff290 */ /* 0x000fe4000fffe0ff */
[----:B--2---:R-:W-:Y:S02]  /*4090*/  @P0 SHF.R.U32.HI R0, RZ, 0x10, R5 ;  /* 0x00000010ff000819 */ /* 0x004fe40000011605 */
[----:B------:R-:W-:Y:S02]  /*40a0*/  @P0 MOV R2, R4 ;  /* 0x0000000400020202 */ /* 0x000fe40000000f00 */
[----:B------:R-:W-:Y:S01]  /*40b0*/  @P0 R2UR UR4, R0 ;  /* 0x00000000000402ca */ /* 0x000fe200000e0000 */
[----:B------:R-:W-:Y:S01]  /*40c0*/  VIADD R0, R3, 0x70 ;  /* 0x0000007003007836 */ /* 0x000fe20000000000 */
[----:B------:R-:W-:Y:S02]  /*40d0*/  @P0 LOP3.LUT R4, R5, 0xffff, RZ, 0xc0, !PT ;  /* 0x0000ffff05040812 */ /* 0x000fe400078ec0ff */
[----:B------:R-:W-:Y:S02]  /*40e0*/  @P0 R2UR UR6, R2 ;  /* 0x00000000020602ca */ /* 0x000fe400000e0000 */
[----:B------:R-:W-:Y:S02]  /*40f0*/  PRMT R0, RZ, 0x654, R0 ;  /* 0x00000654ff007816 */ /* 0x000fe40000000000 */
[----:B------:R-:W-:Y:S02]  /*4100*/  @P0 R2UR UR5, R4 ;  /* 0x00000000040502ca */ /* 0x000fe400000e0000 */
[----:B------:R2:W-:Y:S03]  /*4110*/  SYNCS.ARRIVE.TRANS64.RED.A1T0 RZ, [R0+URZ], RZ ;  /* 0x000000ff00ff79a7 */ /* 0x0005e600081004ff */
[----:B------:R-:W-:Y:S04]  /*4120*/  @UP2 UMOV UR25, UR4 ;  /* 0x0000000400192c82 */ /* 0x000fe80008000000 */
[----:B------:R-:W-:Y:S04]  /*4130*/  @UP2 UMOV UR13, UR6 ;  /* 0x00000006000d2c82 */ /* 0x000fe80008000000 */
[----:B------:R-:W-:Y:S01]  /*4140*/  @UP2 UMOV UR7, UR5 ;  /* 0x0000000500072c82 */ /* 0x000fe20008000000 */
[----:B------:R-:W-:Y:S05]  /*4150*/  BRA.U !UP0, `(.L_x_76) ;  /* 0x0000000108c07547 */ /* 0x000fea000b800000 */
[----:B------:R-:W-:Y:S02]  /*4160*/  UIMAD.WIDE.U32 UR10, UR7, UR31, URZ ;  /* 0x0000001f070a72a5 */ /* 0x000fe4000f8e00ff */
[----:B------:R-:W-:Y:S02]  /*4170*/  UP2UR UR12, UPR, URZ, 0x4 ;  /* 0x00000004ff0c7883 */ /* 0x000fe40008000000 */
[----:B------:R-:W-:Y:S02]  /*4180*/  UISETP.NE.AND UP2, UPT, UR30, 0x1, UPT ;  /* 0x000000011e00788c */ /* 0x000fe4000bf45270 */
[----:B------:R-:W-:Y:S02]  /*4190*/  UIMAD.WIDE.U32 UR18, UR13, UR28, URZ ;  /* 0x0000001c0d1272a5 */ /* 0x000fe4000f8e00ff */
[----:B------:R-:W-:Y:S02]  /*41a0*/  USEL UR4, UR32, UR34, !UP2 ;  /* 0x0000002220047287 */ /* 0x000fe4000d000000 */
[----:B------:R-:W-:Y:S02]  /*41b0*/  UISETP.NE.AND UP0, UPT, UR16, 0x1, UPT ;  /* 0x000000011000788c */ /* 0x000fe4000bf05270 */
[----:B------:R-:W-:Y:S02]  /*41c0*/  UP2UR UR24, UPR, URZ, 0x2 ;  /* 0x00000002ff187883 */ /* 0x000fe40008000000 */
[----:B------:R-:W-:Y:S02]  /*41d0*/  UISETP.NE.AND UP1, UPT, UR42, 0x1, UPT ;  /* 0x000000012a00788c */ /* 0x000fe4000bf25270 */
[----:B-1----:R-:W-:Y:S02]  /*41e0*/  UIMAD.WIDE.U32 UR20, UR4, UR14, URZ ;  /* 0x0000000e041472a5 */ /* 0x002fe4000f8e00ff */
[----:B------:R-:W-:Y:S01]  /*41f0*/  USEL UR8, UR33, UR35, !UP0 ;  /* 0x0000002321087287 */ /* 0x000fe2000c000000 */
[----:B------:R-:W-:Y:S02]  /*4200*/  UMOV UR5, UR11 ;  /* 0x0000000b00057c82 */ /* 0x000fe40008000000 */
[----:B------:R-:W-:Y:S02]  /*4210*/  USHF.R.U32.HI UR6, URZ, UR38, UR5 ;  /* 0x00000026ff067299 */ /* 0x000fe40008011605 */
[----:B------:R-:W-:Y:S02]  /*4220*/  UIMAD.WIDE.U32 UR22, UR8, UR14, URZ ;  /* 0x0000000e081672a5 */ /* 0x000fe4000f8e00ff */
[----:B------:R-:W-:Y:S02]  /*4230*/  USEL UR6, UR7, UR6, !UP2 ;  /* 0x0000000607067287 */ /* 0x000fe4000d000000 */
[----:B------:R-:W-:Y:S02]  /*4240*/  UISETP.NE.AND UP2, UPT, UR12, URZ, UPT ;  /* 0x000000ff0c00728c */ /* 0x000fe4000bf45270 */
[----:B------:R-:W-:Y:S01]  /*4250*/  UIMAD.WIDE.U32 UR10, UR6, UR14, URZ ;  /* 0x0000000e060a72a5 */ /* 0x000fe2000f8e00ff */
[----:B------:R-:W-:Y:S02]  /*4260*/  UMOV UR5, UR19 ;  /* 0x0000001300057c82 */ /* 0x000fe40008000000 */
[----:B------:R-:W-:Y:S03]  /*4270*/  USHF.R.U32.HI UR9, URZ, UR29, UR5 ;  /* 0x0000001dff097299 */ /* 0x000fe60008011605 */
[----:B------:R-:W-:Y:S02]  /*4280*/  UMOV UR5, UR21 ;  /* 0x0000001500057c82 */ /* 0x000fe40008000000 */
[----:B------:R-:W-:Y:S03]  /*4290*/  @UP1 USHF.R.U32.HI UR4, URZ, UR15, UR5 ;  /* 0x0000000fff041299 */ /* 0x000fe60008011605 */
[----:B------:R-:W-:Y:S01]  /*42a0*/  UMOV UR5, UR23 ;  /* 0x0000001700057c82 */ /* 0x000fe20008000000 */
[----:B------:R-:W-:Y:S02]  /*42b0*/  UIMAD UR4, UR42, UR4, URZ ;  /* 0x000000042a0472a4 */ /* 0x000fe4000f8e02ff */
[----:B------:R-:W-:Y:S02]  /*42c0*/  @UP1 USHF.R.U32.HI UR8, URZ, UR15, UR5 ;  /* 0x0000000fff081299 */ /* 0x000fe40008011605 */
[----:B------:R-:W-:Y:S02]  /*42d0*/  USEL UR5, UR13, UR9, !UP0 ;  /* 0x000000090d057287 */ /* 0x000fe4000c000000 */
[----:B------:R-:W-:Y:S02]  /*42e0*/  UIMAD UR9, UR42, UR8, URZ ;  /* 0x000000082a0972a4 */ /* 0x000fe4000f8e02ff */
[----:B------:R-:W-:Y:S03]  /*42f0*/  UISETP.GE.AND UP0, UPT, UR6, UR4, UPT ;  /* 0x000000040600728c */ /* 0x000fe6000bf06270 */
[----:B------:R-:W-:Y:S01]  /*4300*/  UMOV UR4, UR11 ;  /* 0x0000000b00047c82 */ /* 0x000fe20008000000 */
[----:B------:R-:W-:Y:S02]  /*4310*/  UISETP.GE.OR UP0, UPT, UR5, UR9, UP0 ;  /* 0x000000090500728c */ /* 0x000fe40008706670 */
[----:B------:R-:W-:Y:S02]  /*4320*/  USHF.R.U32.HI UR4, URZ, UR15, UR4 ;  /* 0x0000000fff047299 */ /* 0x000fe40008011604 */
[----:B------:R-:W-:Y:S02]  /*4330*/  UIMAD.WIDE.U32 UR10, UR5, UR14, URZ ;  /* 0x0000000e050a72a5 */ /* 0x000fe4000f8e00ff */
[----:B------:R-:W-:Y:S04]  /*4340*/  USEL UR12, UR6, UR4, !UP1 ;  /* 0x00000004060c7287 */ /* 0x000fe8000c800000 */
[----:B------:R-:W-:Y:S01]  /*4350*/  UIADD3 UR9, UPT, UPT, -UR12, URZ, URZ ;  /* 0x000000ff0c097290 */ /* 0x000fe2000fffe1ff */
[----:B------:R-:W-:Y:S02]  /*4360*/  @!UP0 UMOV UR4, UR11 ;  /* 0x0000000b00048c82 */ /* 0x000fe40008000000 */
[----:B------:R-:W-:Y:S02]  /*4370*/  @!UP0 USHF.R.U32.HI UR4, URZ, UR15, UR4 ;  /* 0x0000000fff048299 */ /* 0x000fe40008011604 */
[----:B------:R-:W-:Y:S02]  /*4380*/  UIMAD UR9, UR42, UR9, UR6 ;  /* 0x000000092a0972a4 */ /* 0x000fe4000f8e0206 */
[----:B------:R-:W-:Y:S02]  /*4390*/  @!UP0 USEL UR4, UR5, UR4, !UP1 ;  /* 0x0000000405048287 */ /* 0x000fe4000c800000 */
[----:B------:R-:W-:Y:S02]  /*43a0*/  UISETP.NE.AND UP1, UPT, UR24, URZ, UPT ;  /* 0x000000ff1800728c */ /* 0x000fe4000bf25270 */
[----:B------:R-:W-:Y:S02]  /*43b0*/  @!UP0 UIMAD UR9, UR8, UR9, UR4 ;  /* 0x00000009080982a4 */ /* 0x000fe4000f8e0204 */
[----:B------:R-:W-:Y:S02]  /*43c0*/  @!UP0 UIADD3 UR10, UPT, UPT, UR12, -UR4, URZ ;  /* 0x800000040c0a8290 */ /* 0x000fe4000fffe0ff */
[----:B------:R-:W-:Y:S02]  /*43d0*/  UIADD3 UR4, UPT, UPT, -UR5, URZ, URZ ;  /* 0x000000ff05047290 */ /* 0x000fe4000fffe1ff */
[----:B------:R-:W-:Y:S02]  /*43e0*/  UIADD3 UR8, UPT, UPT, -UR6, URZ, URZ ;  /* 0x000000ff06087290 */ /* 0x000fe4000fffe1ff */
[----:B------:R-:W-:Y:S02]  /*43f0*/  @!UP0 UIMAD UR6, UR10, UR42, UR5 ;  /* 0x0000002a0a0682a4 */ /* 0x000fe4000f8e0205 */
[----:B------:R-:W-:Y:S02]  /*4400*/  UIMAD UR13, UR16, UR4, UR13 ;  /* 0x00000004100d72a4 */ /* 0x000fe4000f8e020d */
[----:B------:R-:W-:Y:S01]  /*4410*/  UIMAD UR7, UR30, UR8, UR7 ;  /* 0x000000081e0772a4 */ /* 0x000fe2000f8e0207 */
[----:B------:R-:W-:Y:S02]  /*4420*/  @!UP0 UMOV UR5, UR9 ;  /* 0x0000000900058c82 */ /* 0x000fe40008000000 */
[----:B------:R-:W-:Y:S02]  /*4430*/  UIMAD UR13, UR5, UR16, UR13 ;  /* 0x00000010050d72a4 */ /* 0x000fe4000f8e020d */
[----:B------:R-:W-:Y:S11]  /*4440*/  UIMAD UR7, UR6, UR30, UR7 ;  /* 0x0000001e060772a4 */ /* 0x000ff6000f8e0207 */
[----:B------:R-:W-:Y:S01]  /*4450*/  @!UPT UIADD3 URZ, UPT, UPT, URZ, URZ, URZ ;  /* 0x000000fffffff290 */ /* 0x000fe2000fffe0ff */
.L_x_76:
[----:B------:R-:W3:Y:S01]  /*4460*/  @!UP3 LDCU.128 UR20, c[0x0][0xb10] ;  /* 0x00016200ff14b7ac */ /* 0x000ee20008000c00 */
[----:B------:R-:W-:Y:S02]  /*4470*/  ISETP.NE.U32.AND P0, PT, RZ, UR26, PT ;  /* 0x0000001aff007c0c */ /* 0x000fe4000bf05070 */
[----:B------:R-:W-:Y:S02]  /*4480*/  SHF.L.U32 R2, R11, 0x1f, RZ ;  /* 0x0000001f0b027819 */ /* 0x000fe400000006ff */
[----:B------:R-:W-:Y:S01]  /*4490*/  ISETP.NE.AND.EX P0, PT, RZ, UR27, PT, P0 ;  /* 0x0000001bff007c0c */ /* 0x000fe2000bf05300 */
[----:B------:R-:W4:Y:S01]  /*44a0*/  @!UP3 LDCU UR5, c[0x0][0xb0c] ;  /* 0x00016180ff05b7ac */ /* 0x000f220008000800 */
[----:B---3--:R-:W-:Y:S07]  /*44b0*/  UIMAD.WIDE.U32 UR8, UR13, UR20, URZ ;  /* 0x000000140d0872a5 */ /* 0x008fee000f8e00ff */
[----:B------:R-:W-:Y:S01]  /*44c0*/  @!UP3 UMOV UR4, UR9 ;  /* 0x000000090004bc82 */ /* 0x000fe20008000000 */
[----:B----4-:R-:W-:Y:S02]  /*44d0*/  @!UP3 UISETP.NE.AND UP0, UPT, UR5, 0x1, UPT ;  /* 0x000000010500b88c */ /* 0x010fe4000bf05270 */
[----:B------:R-:W-:Y:S02]  /*44e0*/  @!UP3 USHF.R.U32.HI UR4, URZ, UR21, UR4 ;  /* 0x00000015ff04b299 */ /* 0x000fe40008011604 */
[----:B------:R-:W-:Y:S02]  /*44f0*/  UIMAD.WIDE.U32 UR8, UR7, UR23, URZ ;  /* 0x00000017070872a5 */ /* 0x000fe4000f8e00ff */
[----:B------:R-:W-:Y:S02]  /*4500*/  @!UP3 USEL UR10, UR13, UR4, !UP0 ;  /* 0x000000040d0ab287 */ /* 0x000fe4000c000000 */
[----:B------:R-:W-:Y:S03]  /*4510*/  @!UP3 UISETP.NE.AND UP0, UPT, UR22, 0x1, UPT ;  /* 0x000000011600b88c */ /* 0x000fe6000bf05270 */
[----:B------:R-:W-:Y:S02]  /*4520*/  @!UP3 UMOV UR6, UR9 ;  /* 0x000000090006bc82 */ /* 0x000fe40008000000 */
[----:B------:R-:W3:Y:S02]  /*4530*/  @!UP3 LDCU UR4, c[0x0][0xb20] ;  /* 0x00016400ff04b7ac */ /* 0x000ee40008000800 */
[----:B---3--:R-:W-:Y:S04]  /*4540*/  @!UP3 USHF.R.U32.HI UR6, URZ, UR4, UR6 ;  /* 0x00000004ff06b299 */ /* 0x008fe80008011606 */
[----:B------:R-:W-:Y:S04]  /*4550*/  @!UP3 USEL UR6, UR7, UR6, !UP0 ;  /* 0x000000060706b287 */ /* 0x000fe8000c000000 */
[----:B------:R-:W-:Y:S02]  /*4560*/  @!UP3 UIADD3 UR4, UPT, UPT, -UR10, UR6, URZ ;  /* 0x000000060a04b290 */ /* 0x000fe4000fffe1ff */
[----:B------:R-:W-:Y:S02]  /*4570*/  @!UP3 UIADD3 UR6, UPT, UPT, UR10, -UR6, URZ ;  /* 0x800000060a06b290 */ /* 0x000fe4000fffe0ff */
[----:B------:R-:W-:Y:S02]  /*4580*/  @!UP3 UIMAD UR13, UR4, UR5, UR13 ;  /* 0x00000005040db2a4 */ /* 0x000fe4000f8e020d */
[----:B------:R-:W-:Y:S01]  /*4590*/  @!UP3 UIMAD UR7, UR6, UR22, UR7 ;  /* 0x000000160607b2a4 */ /* 0x000fe2000f8e0207 */
[----:B------:R-:W-:Y:S11]  /*45a0*/  BRA.U UP4, `(.L_x_77) ;  /* 0x0000000104107547 */ /* 0x000ff6000b800000 */
[----:B------:R-:W-:Y:S04]  /*45b0*/  MOV R3, UR37 ;  /* 0x0000002500037c02 */ /* 0x000fe80008000f00 */
[----:B------:R-:W-:Y:S04]  /*45c0*/  SHF.L.U32 R3, R3, 0x1f, RZ ;  /* 0x0000001f03037819 */ /* 0x000fe800000006ff */
[----:B------:R-:W3:Y:S02]  /*45d0*/  SYNCS.PHASECHK.TRANS64.TRYWAIT P1, [UR17+0x58], R3 ;  /* 0x00005803ff0075a7 */ /* 0x000ee40008021111 */
[----:B---3--:R-:W-:Y:S05]  /*45e0*/  @!P1 BRA `(.L_x_78) ;  /* 0x0000002800409947 */ /* 0x008fea0003800000 */
.L_x_77:
[----:B------:R-:W-:Y:S05]  /*45f0*/  BRA.U !UP6, `(.L_x_79) ;  /* 0x000000010e387547 */ /* 0x000fea000b800000 */
[----:B------:R-:W-:Y:S01]  /*4600*/  UPLOP3.LUT UP1, UPT, UPT, UPT, UP5, 0x80, 0x8 ;  /* 0x000000000008789c */ /* 0x000fe20003f2f050 */
[----:B--2---:R-:W-:Y:S01]  /*4610*/  HFMA2 R0, -RZ, RZ, 0, 5.9604644775390625e-08 ;  /* 0x00000001ff007431 */ /* 0x004fe200000001ff */
[----:B------:R-:W2:Y:S01]  /*4620*/  LDCU.64 UR8, c[0x0][0x358] ;  /* 0x00006b00ff0877ac */ /* 0x000ea20008000a00 */
[----:B------:R-:W-:Y:S03]  /*4630*/  IMAD.MOV.U32 R79, RZ, RZ, 0x1 ;  /* 0x00000001ff4f7424 */ /* 0x000fe600078e00ff */
[----:B------:R-:W-:Y:S05]  /*4640*/  PLOP3.LUT P1, PT, PT, PT, UP1, 0x80, 0x8 ;  /* 0x000000000008781c */ /* 0x000fea0003f2f018 */
[----:B------:R-:W3:Y:S01]  /*4650*/  @UP1 LDCU.64 UR4, c[0x0][0x888] ;  /* 0x00011100ff0417ac */ /* 0x000ee20008000a00 */
[----:B------:R-:W-:Y:S07]  /*4660*/  @UP1 UIMAD UR6, UR36, UR26, URZ ;  /* 0x0000001a240612a4 */ /* 0x000fee000f8e02ff */
[----:B------:R-:W-:Y:S01]  /*4670*/  @!P1 PRMT R79, R0, 0x7610, R79 ;  /* 0x00007610004f9816 */ /* 0x000fe2000000004f */
[----:B---3--:R-:W-:Y:S06]  /*4680*/  @UP1 UIMAD.WIDE UR4, UR6, 0x4, UR4 ;  /* 0x00000004060418a5 */ /* 0x008fec000f8e0204 */
[----:B------:R-:W-:Y:S01]  /*4690*/  IMAD.U32 R4, RZ, RZ, UR4 ;  /* 0x00000004ff047e24 */ /* 0x000fe2000f8e00ff */
[----:B------:R-:W-:Y:S04]  /*46a0*/  MOV R5, UR5 ;  /* 0x0000000500057c02 */ /* 0x000fe80008000f00 */
[----:B------:R-:W3:Y:S01]  /*46b0*/  @!UP1 LDCU UR4, c[0x0][0x880] ;  /* 0x00011000ff0497ac */ /* 0x000ee20008000800 */
[----:B--2--5:R4:W5:Y:S02]  /*46c0*/  @P1 LDG.E R39, desc[UR8][R4.64] ;  /* 0x0000000804271981 */ /* 0x024964000c1e1900 */
[----:B---34-:R-:W-:Y:S07]  /*46d0*/  @!P1 IMAD.U32 R39, RZ, RZ, UR4 ;  /* 0x00000004ff279e24 */ /* 0x018fee000f8e00ff */
.L_x_79:
[----:B-----5:R-:W-:Y:S01]  /*46e0*/  @!P0 FSETP.EQ.AND P2, PT, R39, RZ, PT ;  /* 0x000000ff2700820b */ /* 0x020fe20003f42000 */
[----:B------:R-:W-:Y:S01]  /*46f0*/  @!UPT UIADD3 URZ, UPT, UPT, URZ, URZ, URZ ;  /* 0x000000fffffff290 */ /* 0x000fe2000fffe0ff */
[----:B------:R-:W-:Y:S11]  /*4700*/  @!P0 BRA `(.L_x_80) ;  /* 0x0000000000148947 */ /* 0x000ff60003800000 */
[----:B------:R-:W-:Y:S02]  /*4710*/  LOP3.LUT P0, RZ, R79, 0xff, RZ, 0xc0, !PT ;  /* 0x000000ff4fff7812 */ /* 0x000fe4000780c0ff */
[----:B------:R-:W-:Y:S04]  /*4720*/  PLOP3.LUT P2, PT, PT, PT, UP1, 0x80, 0x8 ;  /* 0x000000000008781c */ /* 0x000fe80003f4f018 */
[----:B------:R-:W-:Y:S07]  /*4730*/  PLOP3.LUT P2, PT, P2, PT, PT, 0x8, 0x80 ;  /* 0x000000000080781c */ /* 0x000fee000174e170 */
[----:B------:R-:W-:Y:S11]  /*4740*/  @P0 FSETP.EQ.AND P2, PT, R39, RZ, PT ;  /* 0x000000ff2700020b */ /* 0x000ff60003f42000 */
[----:B------:R-:W-:Y:S02]  /*4750*/  @!UPT UIADD3 URZ, UPT, UPT, URZ, URZ, URZ ;  /* 0x000000fffffff290 */ /* 0x000fe4000fffe0ff */
.L_x_80:
[----:B------:R-:W3:Y:S01]  /*4760*/  SYNCS.PHASECHK.TRANS64.TRYWAIT P0, [UR17+0x48], R2 ;  /* 0x00004802ff0075a7 */ /* 0x000ee20008001111 */
[----:B------:R-:W-:Y:S02]  /*4770*/  ELECT P1, URZ, PT ;  /* 0x0000000000ff782f */ /* 0x000fe40003820000 */
[----:B------:R-:W-:Y:S01]  /*4780*/  IADD3 R10, PT, PT, R10, 0x1, RZ ;  /* 0x000000010a0a7810 */ /* 0x000fe20007ffe0ff */
[----:B---3--:R-:W-:Y:S10]  /*4790*/  @!P0 BRA `(.L_x_81) ;  /* 0x0000002400ec8947 */ /* 0x008ff40003800000 */
.L_x_132:
[----:B------:R-:W-:Y:S01]  /*47a0*/  PLOP3.LUT P1, PT, P2, P1, PT, 0xf2, 0x2f ;  /* 0x00000000002f781c */ /* 0x000fe20001723e72 */
[----:B------:R-:W-:Y:S01]  /*47b0*/  UMOV UR18, 0x0 ;  /* 0x0000000000127882 */ /* 0x000fe20000000000 */
[----:B------:R-:W-:Y:S01]  /*47c0*/  UMOV UR19, 0x10000000 ;  /* 0x1000000000137882 */ /* 0x000fe20000000000 */
[----:B------:R-:W-:Y:S01]  /*47d0*/  UMOV UR12, UR36 ;  /* 0x00000024000c7c82 */ /* 0x000fe20008000000 */
[----:B------:R-:W-:Y:S01]  /*47e0*/  LOP3.LUT R11, R11, 0x1, RZ, 0x3c, !PT ;  /* 0x000000010b0b7812 */ /* 0x000fe200078e3cff */
[----:B------:R-:W-:Y:S01]  /*47f0*/  UMOV UR36, UR25 ;  /* 0x0000001900247c82 */ /* 0x000fe20008000000 */
[----:B------:R-:W-:Y:S07]  /*4800*/  UPLOP3.LUT UP4, UPT, UPT, UPT, UPT, 0x80, 0x8 ;  /* 0x000000000008789c */ /* 0x000fee0003f8f070 */
[----:B--2---:R-:W-:Y:S01]  /*4810*/  @!P1 IADD3 R2, P0, PT, R12, 0x580, RZ ;  /* 0x000005800c029810 */ /* 0x004fe20007f1e0ff */
[----:B------:R-:W-:Y:S03]  /*4820*/  VOTEU.ALL UP0, P1 ;  /* 0x0000000000ff7886 */ /* 0x000fe60000800000 */
[----:B------:R-:W-:Y:S01]  /*4830*/  @!P1 R2UR UR5, R2 ;  /* 0x00000000020592ca */ /* 0x000fe200000e0000 */
[----:B------:R-:W-:Y:S01]  /*4840*/  @!P1 IMAD.X R0, RZ, RZ, R13, P0 ;  /* 0x000000ffff009224 */ /* 0x000fe200000e060d */
[----:B------:R-:W-:Y:S01]  /*4850*/  @!UP0 USHF.L.U32 UR10, UR45, 0x6, URZ ;  /* 0x000000062d0a8899 */ /* 0x000fe200080006ff */
[----:B------:R-:W-:Y:S01]  /*4860*/  ISETP.NE.AND P0, PT, R10, 0x2, PT ;  /* 0x000000020a00780c */ /* 0x000fe20003f05270 */
[----:B------:R-:W-:Y:S02]  /*4870*/  @!UP0 USHF.L.U32 UR11, UR46, 0x6, URZ ;  /* 0x000000062e0b8899 */ /* 0x000fe400080006ff */
[----:B------:R-:W-:Y:S01]  /*4880*/  @!P1 R2UR UR4, R0 ;  /* 0x00000000000492ca */ /* 0x000fe200000e0000 */
[----:B------:R-:W-:Y:S01]  /*4890*/  @!UP0 UIADD3 UR8, UPT, UPT, UR17, 0x200, URZ ;  /* 0x0000020011088890 */ /* 0x000fe2000fffe0ff */
[----:B------:R-:W-:Y:S01]  /*48a0*/  SEL R0, RZ, 0x1, P0 ;  /* 0x00000001ff007807 */ /* 0x000fe20000000000 */
[----:B------:R-:W-:Y:S01]  /*48b0*/  @!UP0 UIADD3 UR9, UPT, UPT, UR17, 0x40, URZ ;  /* 0x0000004011098890 */ /* 0x000fe2000fffe0ff */
[----:B------:R-:W-:Y:S01]  /*48c0*/  SEL R10, R10, RZ, P0 ;  /* 0x000000ff0a0a7207 */ /* 0x000fe20000000000 */
[----:B------:R-:W-:Y:S01]  /*48d0*/  VOTEU.ALL UP0, P1 ;  /* 0x0000000000ff7886 */ /* 0x000fe20000800000 */
[----:B------:R-:W-:Y:S01]  /*48e0*/  LOP3.LUT R9, R9, R0, RZ, 0x3c, !PT ;  /* 0x0000000009097212 */ /* 0x000fe200078e3cff */
[----:B------:R-:W-:Y:S01]  /*48f0*/  IMAD.U32 R2, RZ, RZ, UR5 ;  /* 0x00000005ff027e24 */ /* 0x000fe2000f8e00ff */
[----:B------:R-:W-:Y:S02]  /*4900*/  UIADD3 UR45, UPT, UPT, UR7, UR57, URZ ;  /* 0x00000039072d7290 */ /* 0x000fe4000fffe0ff */
[----:B------:R-:W-:Y:S03]  /*4910*/  UIADD3 UR46, UPT, UPT, UR13, UR60, URZ ;  /* 0x0000003c0d2e7290 */ /* 0x000fe6000fffe0ff */
[----:B------:R-:W-:Y:S01]  /*4920*/  IMAD.U32 R3, RZ, RZ, UR4 ;  /* 0x00000004ff037e24 */ /* 0x000fe2000f8e00ff */
[----:B------:R-:W-:Y:S04]  /*4930*/  @!P1 R2UR UR4, R2 ;  /* 0x00000000020492ca */ /* 0x000fe800000e0000 */
[----:B------:R-:W-:Y:S11]  /*4940*/  @!P1 R2UR UR5, R3 ;  /* 0x00000000030592ca */ /* 0x000ff600000e0000 */
[----:B------:R-:W-:Y:S02]  /*4950*/  @!UPT UIADD3 URZ, UPT, UPT, URZ, URZ, URZ ;  /* 0x000000fffffff290 */ /* 0x000fe4000fffe0ff */
[----:B------:R2:W-:Y:S01]  /*4960*/  @!UP0 UTMALDG.3D [UR8], [UR4], desc[UR18] ;  /* 0x00001208040085b4 */ /* 0x0005e20008011000 */
[----:B------:R2:W-:Y:S01]  /*4970*/  @!P1 SYNCS.ARRIVE.TRANS64.RED.A0TR RZ, [UR17+0x40], R8 ;  /* 0x00004008ffff99a7 */ /* 0x0005e20008300411 */
[----:B------:R-:W-:Y:S01]  /*4980*/  SYNCS.ARRIVE.TRANS64.RED.A1T0 RZ, [UR48], RZ ;  /* 0x000000ffffff79a7 */ /* 0x000fe20008100430 */
[----:B------:R-:W-:Y:S05]  /*4990*/  BRA.U UP2, `(.L_x_82) ;  /* 0xfffffff502747547 */ /* 0x000fea000b83ffff */
[----:B------:R-:W-:Y:S07]  /*49a0*/  MOV R0, UR17 ;  /* 0x0000001100007c02 */ /* 0x000fee0008000f00 */
.L_x_83:
[----:B---3--:R-:W-:-:S04]  /*49b0*/  SHF.L.U32 R2, R11, 0x1f, RZ ;  /* 0x0000001f0b027819 */ /* 0x008fc800000006ff */
[----:B------:R3:W4:Y:S03]  /*49c0*/  SYNCS.PHASECHK.TRANS64.TRYWAIT P0, [R0+URZ+0x48], R2 ;  /* 0x00004802000075a7 */ /* 0x00072600080011ff */
[----:B----4-:R-:W-:Y:S05]  /*49d0*/  @!P0 NANOSLEEP.SYNCS 0x989680 ;  /* 0x009896800000895d */ /* 0x010fea0003900000 */
[----:B------:R-:W4:Y:S02]  /*49e0*/  @!P0 SYNCS.PHASECHK.TRANS64 P0, [R0+URZ+0x48], R2 ;  /* 0x00004802000085a7 */ /* 0x000f2400080010ff */
[----:B-12-4-:R-:W-:Y:S05]  /*49f0*/  @P0 EXIT ;  /* 0x000000000000094d */ /* 0x016fea0003800000 */
[----:B------:R-:W-:Y:S05]  /*4a00*/  BRA `(.L_x_83) ;  /* 0xfffffffc00e87947 */ /* 0x000fea000383ffff */
.L_x_74:
[----:B------:R-:W-:-:S06]  /*4a10*/  UISETP.GE.AND UP0, UPT, UR18, 0x4, UPT ;  /* 0x000000041200788c */ /* 0x000fcc000bf06270 */
[----:B------:R-:W-:-:S13]  /*4a20*/  PLOP3.LUT P0, PT, PT, PT, UP0, 0x80, 0x8 ;  /* 0x000000000008781c */ /* 0x000fda0003f0f008 */
[----:B-1----:R-:W-:Y:S05]  /*4a30*/  @!P0 EXIT ;  /* 0x000000000000894d */ /* 0x002fea0003800000 */
[----:B------:R-:W-:Y:S01]  /*4a40*/  BAR.SYNC.DEFER_BLOCKING 0x6, 0xa0 ;  /* 0x0182800000007b1d */ /* 0x000fe20000010000 */
[C---:B------:R-:W-:Y:S02]  /*4a50*/  IMAD.SHL.U32 R7, R76.reuse, 0x40, RZ ;  /* 0x000000404c077824 */ /* 0x040fe400078e00ff */
[----:B------:R-:W-:Y:S02]  /*4a60*/  HFMA2 R81, -RZ, RZ, 0, 0 ;  /* 0x00000000ff517431 */ /* 0x000fe400000001ff */
[C---:B------:R-:W-:Y:S01]  /*4a70*/  IMAD.SHL.U32 R4, R76.reuse, 0x20, RZ ;  /* 0x000000204c047824 */ /* 0x040fe200078e00ff */
[----:B------:R-:W-:Y:S01]  /*4a80*/  CS2R R82, SRZ ;  /* 0x0000000000527805 */ /* 0x000fe2000001ff00 */
[----:B------:R-:W-:Y:S01]  /*4a90*/  IMAD.SHL.U32 R6, R76, 0x2, RZ ;  /* 0x000000024c067824 */ /* 0x000fe200078e00ff */
[----:B------:R-:W-:Y:S01]  /*4aa0*/  UMOV UR44, 0x400 ;  /* 0x00000400002c7882 */ /* 0x000fe20000000000 */
[----:B------:R-:W-:Y:S01]  /*4ab0*/  LOP3.LUT R5, R7, 0x180, RZ, 0xc0, !PT ;  /* 0x0000018007057812 */ /* 0x000fe200078ec0ff */
[----:B------:R-:W-:Y:S01]  /*4ac0*/  ULEA UR44, UR48, UR44, 0x18 ;  /* 0x0000002c302c7291 */ /* 0x000fe2000f8ec0ff */
[----:B------:R-:W-:Y:S01]  /*4ad0*/  LOP3.LUT R4, R4, 0xc00, RZ, 0xc0, !PT ;  /* 0x00000c0004047812 */ /* 0x000fe200078ec0ff */
[----:B------:R-:W1:Y:S01]  /*4ae0*/  LDC.64 R72, c[0x0][0x888] ;  /* 0x00022200ff487b82 */ /* 0x000e620000000a00 */
[----:B------:R-:W-:Y:S01]  /*4af0*/  LOP3.LUT R6, R5, 0x20, R6, 0xf8, !PT ;  /* 0x0000002005067812 */ /* 0x000fe200078ef806 */
[----:B------:R-:W-:Y:S01]  /*4b00*/  IMAD.SHL.U32 R5, R76, 0x8, RZ ;  /* 0x000000084c057824 */ /* 0x000fe200078e00ff */
[----:B------:R-:W-:Y:S01]  /*4b10*/  LOP3.LUT R4, R4, 0x40, R7, 0xf8, !PT ;  /* 0x0000004004047812 */ /* 0x000fe200078ef807 */
[----:B------:R-:W-:Y:S01]  /*4b20*/  IMAD.U32 R37, R76, 0x10000, RZ ;  /* 0x000100004c257824 */ /* 0x000fe200078e00ff */
[----:B------:R-:W-:Y:S01]  /*4b30*/  UIADD3 UR4, UPT, UPT, UR44, 0x1200, URZ ;  /* 0x000012002c047890 */ /* 0x000fe2000fffe0ff */
[----:B------:R-:W-:Y:S01]  /*4b40*/  IMAD.MOV.U32 R36, RZ, RZ, RZ ;  /* 0x000000ffff247224 */ /* 0x000fe200078e00ff */
[----:B------:R-:W-:Y:S01]  /*4b50*/  LOP3.LUT R5, R6, 0x30, R5, 0x78, !PT ;  /* 0x0000003006057812 */ /* 0x000fe200078e7805 */
[----:B------:R-:W2:Y:S01]  /*4b60*/  LDC.64 R74, c[0x0][0x890] ;  /* 0x00022400ff4a7b82 */ /* 0x000ea20000000a00 */
[----:B------:R-:W-:Y:S01]  /*4b70*/  LOP3.LUT R4, R4, 0x200, R7, 0xf8, !PT ;  /* 0x0000020004047812 */ /* 0x000fe200078ef807 */
[----:B------:R-:W-:Y:S01]  /*4b80*/  IMAD.MOV.U32 R84, RZ, RZ, RZ ;  /* 0x000000ffff547224 */ /* 0x000fe200078e00ff */
[----:B------:R-:W-:Y:S01]  /*4b90*/  LOP3.LUT R37, R37, 0x600000, RZ, 0xc0, !PT ;  /* 0x0060000025257812 */ /* 0x000fe200078ec0ff */
[----:B------:R-:W-:Y:S01]  /*4ba0*/  IMAD.U32 R85, RZ, RZ, UR4 ;  /* 0x00000004ff557e24 */ /* 0x000fe2000f8e00ff */
[----:B------:R-:W-:Y:S01]  /*4bb0*/  LOP3.LUT R78, R4, R5, RZ, 0xfc, !PT ;  /* 0x00000005044e7212 */ /* 0x000fe200078efcff */
[----:B------:R-:W3:Y:S01]  /*4bc0*/  LDS R0, [UR44+0x110] ;  /* 0x0001102cff007984 */ /* 0x000ee20008000800 */
[----:B------:R-:W-:Y:S01]  /*4bd0*/  IMAD.SHL.U32 R4, R76, 0x10, RZ ;  /* 0x000000104c047824 */ /* 0x000fe200078e00ff */
[----:B------:R-:W4:Y:S01]  /*4be0*/  LDC.64 R70, c[0x0][0x8b0] ;  /* 0x00022c00ff467b82 */ /* 0x000f220000000a00 */
[----:B------:R-:W-:Y:S01]  /*4bf0*/  IADD3 R77, PT, PT, R78, UR44, RZ ;  /* 0x0000002c4e4d7c10 */ /* 0x000fe2000fffe0ff */
[----:B------:R-:W1:Y:S02]  /*4c00*/  LDCU UR50, c[0x0][0x370] ;  /* 0x00006e00ff3277ac */ /* 0x000e640008000800 */
[----:B------:R-:W-:Y:S01]  /*4c10*/  LOP3.LUT R4, R4, 0x20, RZ, 0xc0, !PT ;  /* 0x0000002004047812 */ /* 0x000fe200078ec0ff */
[----:B------:R-:W1:Y:S03]  /*4c20*/  LDCU.64 UR62, c[0x0][0x348] ;  /* 0x00006900ff3e77ac */ /* 0x000e660008000a00 */
[----:B------:R-:W1:Y:S01]  /*4c30*/  LDC.64 R68, c[0x0][0x8a8] ;  /* 0x00022a00ff447b82 */ /* 0x000e620000000a00 */
[----:B------:R-:W-:Y:S01]  /*4c40*/  IADD3 R77, PT, PT, -R4, 0x200, R77 ;  /* 0x00000200044d7810 */ /* 0x000fe20007ffe14d */
[----:B------:R-:W1:Y:S01]  /*4c50*/  LDCU UR43, c[0x0][0xb0c] ;  /* 0x00016180ff2b77ac */ /* 0x000e620008000800 */
[----:B------:R-:W1:Y:S01]  /*4c60*/  LDCU UR39, c[0x0][0xb30] ;  /* 0x00016600ff2777ac */ /* 0x000e620008000800 */
[----:B------:R-:W1:Y:S01]  /*4c70*/  LDCU.64 UR58, c[0x0][0x888] ;  /* 0x00011100ff3a77ac */ /* 0x000e620008000a00 */
[----:B------:R-:W1:Y:S01]  /*4c80*/  LDCU.64 UR40, c[0x0][0xb28] ;  /* 0x00016500ff2877ac */ /* 0x000e620008000a00 */
[----:B------:R-:W1:Y:S01]  /*4c90*/  LDCU.128 UR52, c[0x0][0xb10] ;  /* 0x00016200ff3477ac */ /* 0x000e620008000c00 */
[----:B------:R-:W1:Y:S01]  /*4ca0*/  LDCU UR49, c[0x0][0x374] ;  /* 0x00006e80ff3177ac */ /* 0x000e620008000800 */
[----:B------:R-:W-:Y:S01]  /*4cb0*/  UIADD3 UR56, UPT, UPT, UR44, 0x200, URZ ;  /* 0x000002002c387890 */ /* 0x000fe2000fffe0ff */
[----:B---3--:R-:W-:-:S11]  /*4cc0*/  IMAD.IADD R37, R0, 0x1, R37 ;  /* 0x0000000100257824 */ /* 0x008fd600078e0225 */
.L_x_101:
[----:B------:R-:W-:Y:S02]  /*4cd0*/  LEA R3, R81, UR44, 0x3 ;  /* 0x0000002c51037c11 */ /* 0x000fe4000f8e18ff */
[----:B------:R-:W-:Y:S02]  /*4ce0*/  SHF.L.U32 R0, R83, 0x1f, RZ ;  /* 0x0000001f53007819 */ /* 0x000fe400000006ff */
[----:B-1----:R-:W-:Y:S02]  /*4cf0*/  LEA R4, R81, UR44, 0x4 ;  /* 0x0000002c51047c11 */ /* 0x002fe4000f8e20ff */
[----:B------:R-:W3:Y:S02]  /*4d00*/  SYNCS.PHASECHK.TRANS64.TRYWAIT P0, [R3+URZ+0x60], R0 ;  /* 0x00006000030075a7 */ /* 0x000ee400080011ff */
[----:B--23--:R-:W-:Y:S05]  /*4d10*/  @!P0 BRA `(.L_x_84) ;  /* 0x0000002000a48947 */ /* 0x00cfea0003800000 */
.L_x_133:
[----:B------:R-:W1:Y:S01]  /*4d20*/  LDS.128 R4, [R4+0xf0] ;  /* 0x0000f00004047984 */ /* 0x000e620000000c00 */
[----:B------:R-:W-:Y:S01]  /*4d30*/  UISETP.GE.AND UP0, UPT, UR42, 0x1, UPT ;  /* 0x000000012a00788c */ /* 0x000fe2000bf06270 */
[----:B------:R-:W-:Y:S01]  /*4d40*/  @!PT LDS RZ, [RZ] ;  /* 0x00000000fffff984 */ /* 0x000fe20000000800 */
[----:B------:R-:W-:Y:S01]  /*4d50*/  @!PT LDS RZ, [RZ] ;  /* 0x00000000fffff984 */ /* 0x000fe20000000800 */
[----:B------:R-:W-:Y:S01]  /*4d60*/  @!PT LDS RZ, [RZ] ;  /* 0x00000000fffff984 */ /* 0x000fe20000000800 */
[----:B------:R-:W-:Y:S01]  /*4d70*/  @!PT LDS RZ, [RZ] ;  /* 0x00000000fffff984 */ /* 0x000fe20000000800 */
[----:B------:R2:W-:Y:S06]  /*4d80*/  MEMBAR.ALL.CTA ;  /* 0x0000000000007992 */ /* 0x0005ec0000008000 */
[----:B--2---:R-:W2:Y:S01]  /*4d90*/  FENCE.VIEW.ASYNC.S ;  /* 0x00000000000073c6 */ /* 0x004ea20000000000 */
[----:B-1----:R-:W-:Y:S11]  /*4da0*/  LOP3.LUT P0, RZ, R6, 0x1, RZ, 0xc0, !PT ;  /* 0x0000000106ff7812 */ /* 0x002ff6000780c0ff */
[----:B------:R-:W-:Y:S02]  /*4db0*/  @!UPT UIADD3 URZ, UPT, UPT, URZ, URZ, URZ ;  /* 0x000000fffffff290 */ /* 0x000fe4000fffe0ff */
[----:B--2---:R-:W-:Y:S01]  /*4dc0*/  VOTEU.ANY UP1, P0 ;  /* 0x0000000000ff7886 */ /* 0x004fe20000020100 */
[----:B------:R-:W-:Y:S01]  /*4dd0*/  PLOP3.LUT P0, PT, PT, PT, UP1, 0x80, 0x8 ;  /* 0x000000000008781c */ /* 0x000fe20003f0f018 */
[----:B------:R-:W-:Y:S11]  /*4de0*/  UP2UR UR47, UPR, URZ, 0x2 ;  /* 0x00000002ff2f7883 */ /* 0x000ff60008000000 */
[----:B------:R-:W-:Y:S01]  /*4df0*/  @!UPT UIADD3 URZ, UPT, UPT, URZ, URZ, URZ ;  /* 0x000000fffffff290 */ /* 0x000fe2000fffe0ff */
[----:B---3--:R-:W-:Y:S02]  /*4e00*/  @P0 SHF.R.U32.HI R0, RZ, 0x10, R5 ;  /* 0x00000010ff000819 */ /* 0x008fe40000011605 */
        /* <DEDUP_REMOVED lines=12> */
[----:B------:R-:W2:Y:S01]  /*4ed0*/  LDCU UR12, c[0x0][0xb20] ;  /* 0x00016400ff0c77ac */ /* 0x000ea20008000800 */
[----:B------:R-:W-:Y:S02]  /*4ee0*/  UIMAD.WIDE.U32 UR4, UR49, UR55, URZ ;  /* 0x00000037310472a5 */ /* 0x000fe4000f8e00ff */
[----:B------:R-:W-:Y:S02]  /*4ef0*/  UIMAD.WIDE.U32 UR6, UR50, UR52, URZ ;  /* 0x00000034320672a5 */ /* 0x000fe4000f8e00ff */
[----:B------:R-:W-:Y:S02]  /*4f00*/  UISETP.NE.AND UP0, UPT, UR54, 0x1, UPT ;  /* 0x000000013600788c */ /* 0x000fe4000bf05270 */
[----:B------:R-:W-:Y:S02]  /*4f10*/  UIMAD.WIDE.U32 UR8, UR37, UR55, URZ ;  /* 0x00000037250872a5 */ /* 0x000fe4000f8e00ff */
[----:B------:R-:W-:Y:S02]  /*4f20*/  UIMAD.WIDE.U32 UR10, UR38, UR52, URZ ;  /* 0x00000034260a72a5 */ /* 0x000fe4000f8e00ff */
[----:B------:R-:W-:Y:S02]  /*4f30*/  UISETP.NE.AND UP1, UPT, UR43, 0x1, UPT ;  /* 0x000000012b00788c */ /* 0x000fe4000bf25270 */
[----:B------:R-:W-:Y:S01]  /*4f40*/  UISETP.NE.AND UP2, UPT, UR42, 0x1, UPT ;  /* 0x000000012a00788c */ /* 0x000fe2000bf45270 */
[----:B------:R-:W-:Y:S02]  /*4f50*/  UMOV UR4, UR5 ;  /* 0x0000000500047c82 */ /* 0x000fe40008000000 */
[----:B--2---:R-:W-:Y:S03]  /*4f60*/  USHF.R.U32.HI UR5, URZ, UR12, UR4 ;  /* 0x0000000cff057299 */ /* 0x004fe60008011604 */
[----:B------:R-:W-:Y:S02]  /*4f70*/  UMOV UR4, UR7 ;  /* 0x0000000700047c82 */ /* 0x000fe40008000000 */
[----:B------:R-:W-:Y:S02]  /*4f80*/  USHF.R.U32.HI UR7, URZ, UR53, UR4 ;  /* 0x00000035ff077299 */ /* 0x000fe40008011604 */
[----:B------:R-:W-:Y:S02]  /*4f90*/  USEL UR4, UR49, UR5, !UP0 ;  /* 0x0000000531047287 */ /* 0x000fe4000c000000 */
[----:B------:R-:W-:Y:S01]  /*4fa0*/  USEL UR7, UR50, UR7, !UP1 ;  /* 0x0000000732077287 */ /* 0x000fe2000c800000 */
[----:B------:R-:W-:Y:S01]  /*4fb0*/  UMOV UR5, UR9 ;  /* 0x0000000900057c82 */ /* 0x000fe20008000000 */
[----:B------:R-:W-:Y:S02]  /*4fc0*/  UIMAD.WIDE.U32 UR8, UR4, UR40, URZ ;  /* 0x00000028040872a5 */ /* 0x000fe4000f8e00ff */
[----:B------:R-:W-:Y:S03]  /*4fd0*/  USHF.R.U32.HI UR6, URZ, UR12, UR5 ;  /* 0x0000000cff067299 */ /* 0x000fe60008011605 */
[----:B------:R-:W-:Y:S01]  /*4fe0*/  UMOV UR5, UR11 ;  /* 0x0000000b00057c82 */ /* 0x000fe20008000000 */
[----:B------:R-:W-:Y:S02]  /*4ff0*/  UIMAD.WIDE.U32 UR10, UR7, UR40, URZ ;  /* 0x00000028070a72a5 */ /* 0x000fe4000f8e00ff */
[----:B------:R-:W-:Y:S02]  /*5000*/  USHF.R.U32.HI UR12, URZ, UR53, UR5 ;  /* 0x00000035ff0c7299 */ /* 0x000fe40008011605 */
[----:B------:R-:W-:Y:S01]  /*5010*/  USEL UR6, UR37, UR6, !UP0 ;  /* 0x0000000625067287 */ /* 0x000fe2000c000000 */
[----:B------:R-:W-:Y:S02]  /*5020*/  UMOV UR5, UR9 ;  /* 0x0000000900057c82 */ /* 0x000fe40008000000 */
[----:B------:R-:W-:Y:S01]  /*5030*/  UMOV UR10, UR11 ;  /* 0x0000000b000a7c82 */ /* 0x000fe20008000000 */
[----:B------:R-:W-:Y:S02]  /*5040*/  @UP2 USHF.R.U32.HI UR4, URZ, UR41, UR5 ;  /* 0x00000029ff042299 */ /* 0x000fe40008011605 */
[----:B------:R-:W-:Y:S02]  /*5050*/  @UP2 USHF.R.U32.HI UR7, URZ, UR41, UR10 ;  /* 0x00000029ff072299 */ /* 0x000fe4000801160a */
[----:B------:R-:W-:Y:S02]  /*5060*/  UIMAD UR4, UR42, UR4, URZ ;  /* 0x000000042a0472a4 */ /* 0x000fe4000f8e02ff */
[----:B------:R-:W-:Y:S02]  /*5070*/  UIMAD.WIDE.U32 UR10, UR6, UR40, URZ ;  /* 0x00000028060a72a5 */ /* 0x000fe4000f8e00ff */
[----:B------:R-:W-:Y:S02]  /*5080*/  USEL UR5, UR38, UR12, !UP1 ;  /* 0x0000000c26057287 */ /* 0x000fe4000c800000 */
[----:B------:R-:W-:Y:S02]  /*5090*/  UIMAD UR8, UR42, UR7, URZ ;  /* 0x000000072a0872a4 */ /* 0x000fe4000f8e02ff */
[----:B------:R-:W-:Y:S03]  /*50a0*/  UISETP.GE.AND UP0, UPT, UR6, UR4, UPT ;  /* 0x000000040600728c */ /* 0x000fe6000bf06270 */
[----:B------:R-:W-:Y:S01]  /*50b0*/  UMOV UR4, UR11 ;  /* 0x0000000b00047c82 */ /* 0x000fe20008000000 */
[----:B------:R-:W-:Y:S02]  /*50c0*/  UISETP.GE.OR UP0, UPT, UR5, UR8, UP0 ;  /* 0x000000080500728c */ /* 0x000fe40008706670 */
[----:B------:R-:W-:Y:S02]  /*50d0*/  USHF.R.U32.HI UR4, URZ, UR41, UR4 ;  /* 0x00000029ff047299 */ /* 0x000fe40008011604 */
[----:B------:R-:W-:Y:S02]  /*50e0*/  UIMAD.WIDE.U32 UR8, UR5, UR40, URZ ;  /* 0x00000028050872a5 */ /* 0x000fe4000f8e00ff */
[----:B------:R-:W-:Y:S02]  /*50f0*/  USEL UR11, UR6, UR4, !UP2 ;  /* 0x00000004060b7287 */ /* 0x000fe4000d000000 */
[----:B------:R-:W-:Y:S02]  /*5100*/  UIADD3 UR8, UPT, UPT, -UR5, URZ, URZ ;  /* 0x000000ff05087290 */ /* 0x000fe4000fffe1ff */
[----:B------:R-:W-:Y:S01]  /*5110*/  UIADD3 UR10, UPT, UPT, -UR11, URZ, URZ ;  /* 0x000000ff0b0a7290 */ /* 0x000fe2000fffe1ff */
[----:B------:R-:W-:Y:S01]  /*5120*/  @!UP0 UMOV UR4, UR9 ;  /* 0x0000000900048c82 */ /* 0x000fe20008000000 */
[----:B------:R-:W-:Y:S02]  /*5130*/  UIADD3 UR9, UPT, UPT, -UR6, URZ, URZ ;  /* 0x000000ff06097290 */ /* 0x000fe4000fffe1ff */
[----:B------:R-:W-:Y:S02]  /*5140*/  @!UP0 USHF.R.U32.HI UR4, URZ, UR41, UR4 ;  /* 0x00000029ff048299 */ /* 0x000fe40008011604 */
[----:B------:R-:W-:Y:S02]  /*5150*/  UIMAD UR10, UR42, UR10, UR6 ;  /* 0x0000000a2a0a72a4 */ /* 0x000fe4000f8e0206 */
[----:B------:R-:W-:Y:S04]  /*5160*/  @!UP0 USEL UR4, UR5, UR4, !UP2 ;  /* 0x0000000405048287 */ /* 0x000fe8000d000000 */
[----:B------:R-:W-:Y:S02]  /*5170*/  @!UP0 UIMAD UR10, UR7, UR10, UR4 ;  /* 0x0000000a070a82a4 */ /* 0x000fe4000f8e0204 */
[----:B------:R-:W-:Y:S02]  /*5180*/  @!UP0 UIADD3 UR11, UPT, UPT, UR11, -UR4, URZ ;  /* 0x800000040b0b8290 */ /* 0x000fe4000fffe0ff */
[----:B------:R-:W-:Y:S02]  /*5190*/  UIMAD UR7, UR43, UR8, UR38 ;  /* 0x000000082b0772a4 */ /* 0x000fe4000f8e0226 */
[----:B------:R-:W-:Y:S02]  /*51a0*/  @!UP0 UIMAD UR6, UR11, UR42, UR5 ;  /* 0x0000002a0b0682a4 */ /* 0x000fe4000f8e0205 */
[----:B------:R-:W-:Y:S01]  /*51b0*/  UIMAD UR4, UR54, UR9, UR37 ;  /* 0x00000009360472a4 */ /* 0x000fe2000f8e0225 */
[----:B------:R-:W-:Y:S02]  /*51c0*/  @!UP0 UMOV UR5, UR10 ;  /* 0x0000000a00058c82 */ /* 0x000fe40008000000 */
[----:B------:R-:W-:Y:S02]  /*51d0*/  UIMAD UR38, UR5, UR43, UR7 ;  /* 0x0000002b052672a4 */ /* 0x000fe4000f8e0207 */
[----:B------:R-:W-:Y:S11]  /*51e0*/  UIMAD UR37, UR6, UR54, UR4 ;  /* 0x00000036062572a4 */ /* 0x000ff6000f8e0204 */
[----:B------:R-:W-:Y:S01]  /*51f0*/  @!UPT UIADD3 URZ, UPT, UPT, URZ, URZ, URZ ;  /* 0x000000fffffff290 */ /* 0x000fe2000fffe0ff */
.L_x_85:
[----:B------:R-:W-:Y:S01]  /*5200*/  UISETP.NE.AND UP0, UPT, UR39, 0x1, UPT ;  /* 0x000000012700788c */ /* 0x000fe2000bf05270 */
[----:B------:R-:W-:Y:S10]  /*5210*/  IADD3 R81, PT, PT, R81, 0x1, RZ ;  /* 0x0000000151517810 */ /* 0x000ff40007ffe0ff */
[----:B------:R-:W2:Y:S01]  /*5220*/  @!UP0 LDCU.128 UR12, c[0x0][0xb10] ;  /* 0x00016200ff0c87ac */ /* 0x000ea20008000c00 */
[----:B------:R-:W3:Y:S01]  /*5230*/  @!UP0 LDCU UR5, c[0x0][0xb0c] ;  /* 0x00016180ff0587ac */ /* 0x000ee20008000800 */
[----:B------:R-:W4:Y:S01]  /*5240*/  @!UP0 LDCU UR10, c[0x0][0xb20] ;  /* 0x00016400ff0a87ac */ /* 0x000f220008000800 */
[----:B--2---:R-:W-:Y:S02]  /*5250*/  UIMAD.WIDE.U32 UR8, UR38, UR12, URZ ;  /* 0x0000000c260872a5 */ /* 0x004fe4000f8e00ff */
[----:B------:R-:W-:Y:S02]  /*5260*/  UIMAD.WIDE.U32 UR6, UR37, UR15, URZ ;  /* 0x0000000f250672a5 */ /* 0x000fe4000f8e00ff */
[----:B------:R-:W-:Y:S03]  /*5270*/  @!UP0 UISETP.NE.AND UP1, UPT, UR14, 0x1, UPT ;  /* 0x000000010e00888c */ /* 0x000fe6000bf25270 */
[----:B------:R-:W-:Y:S01]  /*5280*/  @!UP0 UMOV UR4, UR9 ;  /* 0x0000000900048c82 */ /* 0x000fe20008000000 */
[----:B---3--:R-:W-:Y:S02]  /*5290*/  @!UP0 UISETP.NE.AND UP2, UPT, UR5, 0x1, UPT ;  /* 0x000000010500888c */ /* 0x008fe4000bf45270 */
[----:B------:R-:W-:Y:S01]  /*52a0*/  @!UP0 USHF.R.U32.HI UR4, URZ, UR13, UR4 ;  /* 0x0000000dff048299 */ /* 0x000fe20008011604 */
[----:B------:R-:W-:Y:S02]  /*52b0*/  @!UP0 UMOV UR6, UR7 ;  /* 0x0000000700068c82 */ /* 0x000fe40008000000 */
[----:B----4-:R-:W-:Y:S02]  /*52c0*/  @!UP0 USHF.R.U32.HI UR6, URZ, UR10, UR6 ;  /* 0x0000000aff068299 */ /* 0x010fe40008011606 */
[----:B------:R-:W-:Y:S02]  /*52d0*/  @!UP0 USEL UR7, UR38, UR4, !UP2 ;  /* 0x0000000426078287 */ /* 0x000fe4000d000000 */
[----:B------:R-:W-:Y:S04]  /*52e0*/  @!UP0 USEL UR6, UR37, UR6, !UP1 ;  /* 0x0000000625068287 */ /* 0x000fe8000c800000 */
[----:B------:R-:W-:Y:S02]  /*52f0*/  @!UP0 UIADD3 UR4, UPT, UPT, -UR7, UR6, URZ ;  /* 0x0000000607048290 */ /* 0x000fe4000fffe1ff */
[----:B------:R-:W-:Y:S02]  /*5300*/  @!UP0 UIADD3 UR6, UPT, UPT, UR7, -UR6, URZ ;  /* 0x8000000607068290 */ /* 0x000fe4000fffe0ff */
[----:B------:R-:W-:Y:S02]  /*5310*/  @!UP0 UIMAD UR38, UR4, UR5, UR38 ;  /* 0x00000005042682a4 */ /* 0x000fe4000f8e0226 */
[----:B------:R-:W-:Y:S02]  /*5320*/  @!UP0 UIMAD UR37, UR6, UR14, UR37 ;  /* 0x0000000e062582a4 */ /* 0x000fe4000f8e0225 */
[----:B------:R-:W-:Y:S09]  /*5330*/  ULOP3.LUT UP0, URZ, UR56, 0x1b0, URZ, 0xc0, !UPT ;  /* 0x000001b038ff7892 */ /* 0x000ff2000f80c0ff */
[----:B------:R-:W-:Y:S05]  /*5340*/  BRA.U !UP0, `(.L_x_86) ;  /* 0x0000000108407547 */ /* 0x000fea000b800000 */
[----:B------:R-:W2:Y:S01]  /*5350*/  LDCU.64 UR8, c[0x4][0x80] ;  /* 0x01001000ff0877ac */ /* 0x000ea20008000a00 */
[----:B------:R-:W-:Y:S01]  /*5360*/  MOV R3, 0x0 ;  /* 0x0000000000037802 */ /* 0x000fe20000000f00 */
[----:B------:R-:W-:Y:S02]  /*5370*/  HFMA2 R12, -RZ, RZ, 0, 5.9604644775390625e-08 ;  /* 0x00000001ff0c7431 */ /* 0x000fe400000001ff */
[----:B------:R-:W-:Y:S02]  /*5380*/  IMAD.MOV.U32 R8, RZ, RZ, 0x70 ;  /* 0x00000070ff087424 */ /* 0x000fe400078e00ff */
[----:B------:R-:W-:Y:S01]  /*5390*/  IMAD.MOV.U32 R13, RZ, RZ, RZ ;  /* 0x000000ffff0d7224 */ /* 0x000fe200078e00ff */
[----:B------:R-:W3:Y:S01]  /*53a0*/  LDCU.64 UR6, c[0x4][0x88] ;  /* 0x01001100ff0677ac */ /* 0x000ee20008000a00 */
[----:B------:R-:W4:Y:S01]  /*53b0*/  LDC.64 R2, c[0x4][R3] ;  /* 0x0100000003027b82 */ /* 0x000f220000000a00 */
[----:B------:R-:W1:Y:S01]  /*53c0*/  LDCU.64 UR4, c[0x4][0x8] ;  /* 0x01000100ff0477ac */ /* 0x000e620008000a00 */
[----:B--2---:R-:W-:Y:S01]  /*53d0*/  MOV R5, UR9 ;  /* 0x0000000900057c02 */ /* 0x004fe20008000f00 */
[----:B------:R-:W-:Y:S01]  /*53e0*/  IMAD.U32 R4, RZ, RZ, UR8 ;  /* 0x00000008ff047e24 */ /* 0x000fe2000f8e00ff */
[----:B---3--:R-:W-:Y:S01]  /*53f0*/  MOV R7, UR7 ;  /* 0x0000000700077c02 */ /* 0x008fe20008000f00 */
[----:B------:R-:W-:Y:S01]  /*5400*/  IMAD.U32 R6, RZ, RZ, UR6 ;  /* 0x00000006ff067e24 */ /* 0x000fe2000f8e00ff */
[----:B-1----:R-:W-:Y:S01]  /*5410*/  MOV R11, UR5 ;  /* 0x00000005000b7c02 */ /* 0x002fe20008000f00 */
[----:B------:R-:W-:Y:S02]  /*5420*/  IMAD.U32 R10, RZ, RZ, UR4 ;  /* 0x00000004ff0a7e24 */ /* 0x000fe4000f8e00ff */
[----:B------:R-:W-:Y:S07]  /*5430*/  LEPC R20, `(.L_x_86) ;  /* 0x000000001014794e */ /* 0x000fee0000000000 */
[----:B----45:R-:W-:Y:S05]  /*5440*/  CALL.ABS.NOINC R2 ;  /* 0x0000000002007343 */ /* 0x030fea0003c00000 */
.L_x_86:
[----:B------:R-:W-:Y:S01]  /*5450*/  LOP3.LUT P0, RZ, R85, 0x1b0, RZ, 0xc0, !PT ;  /* 0x000001b055ff7812 */ /* 0x000fe2000780c0ff */
[----:B------:R-:W-:Y:S11]  /*5460*/  BSSY.RECONVERGENT B6, `(.L_x_87) ;  /* 0x0000013000067945 */ /* 0x000ff60003800200 */
[----:B------:R-:W-:Y:S01]  /*5470*/  @!UPT UIADD3 URZ, UPT, UPT, URZ, URZ, URZ ;  /* 0x000000fffffff290 */ /* 0x000fe2000fffe0ff */
[----:B------:R-:W-:Y:S05]  /*5480*/  @!P0 BRA `(.L_x_88) ;  /* 0x0000000000408947 */ /* 0x000fea0003800000 */
        /* <DEDUP_REMOVED lines=16> */
.L_x_88:
[----:B------:R-:W-:Y:S05]  /*5590*/  BSYNC.RECONVERGENT B6 ;  /* 0x0000000000067941 */ /* 0x000fea0003800200 */
.L_x_87:
[----:B------:R-:W-:Y:S01]  /*55a0*/  ISETP.NE.U32.AND P3, PT, R74, RZ, PT ;  /* 0x000000ff4a00720c */ /* 0x000fe20003f65070 */
[----:B------:R-:W-:Y:S01]  /*55b0*/  UISETP.NE.AND UP1, UPT, UR61, URZ, UPT ;  /* 0x000000ff3d00728c */ /* 0x000fe2000bf25270 */
[----:B------:R-:W-:Y:S02]  /*55c0*/  ISETP.NE.U32.AND P4, PT, R70, RZ, PT ;  /* 0x000000ff4600720c */ /* 0x000fe40003f85070 */
[----:B------:R-:W-:Y:S02]  /*55d0*/  ISETP.NE.AND.EX P3, PT, R75, RZ, PT, P3 ;  /* 0x000000ff4b00720c */ /* 0x000fe40003f65330 */
[----:B------:R-:W-:Y:S02]  /*55e0*/  PLOP3.LUT P1, PT, PT, PT, PT, 0x8, 0x80 ;  /* 0x000000000080781c */ /* 0x000fe40003f2e170 */
[----:B------:R-:W-:Y:S02]  /*55f0*/  PLOP3.LUT P0, PT, PT, PT, UP1, 0x80, 0x8 ;  /* 0x000000000008781c */ /* 0x000fe40003f0f018 */
[----:B------:R-:W-:Y:S02]  /*5600*/  ISETP.NE.AND.EX P4, PT, R71, RZ, PT, P4 ;  /* 0x000000ff4700720c */ /* 0x000fe40003f85340 */
[----:B------:R-:W2:Y:S09]  /*5610*/  @UP1 LDCU.64 UR4, c[0x0][0x888] ;  /* 0x00011100ff0417ac */ /* 0x000eb20008000a00 */
[----:B------:R-:W-:Y:S01]  /*5620*/  @P0 PLOP3.LUT P1, PT, P3, PT, PT, 0x80, 0x8 ;  /* 0x000000000008081c */ /* 0x000fe20001f2f070 */
[----:B--2---:R-:W-:Y:S04]  /*5630*/  @UP1 UISETP.NE.U32.AND UP0, UPT, UR4, URZ, UPT ;  /* 0x000000ff0400128c */ /* 0x004fe8000bf05070 */
[----:B------:R-:W-:Y:S04]  /*5640*/  @UP1 UISETP.NE.AND.EX UP0, UPT, UR5, URZ, UPT, UP0 ;  /* 0x000000ff0500128c */ /* 0x000fe8000bf05300 */
[----:B------:R-:W-:Y:S01]  /*5650*/  @UP1 USEL UR4, URZ, 0xffffffff, UP0 ;  /* 0xffffffffff041887 */ /* 0x000fe20008000000 */
[----:B------:R-:W-:Y:S11]  /*5660*/  @!P3 BRA `(.L_x_89) ;  /* 0x000000000030b947 */ /* 0x000ff60003800000 */
[----:B------:R-:W-:Y:S01]  /*5670*/  ISETP.NE.U32.AND P2, PT, R72, RZ, PT ;  /* 0x000000ff4800720c */ /* 0x000fe20003f45070 */
[----:B------:R-:W2:Y:S01]  /*5680*/  LDCU.64 UR6, c[0x0][0x358] ;  /* 0x00006b00ff0677ac */ /* 0x000ea20008000a00 */
[----:B------:R-:W-:Y:S02]  /*5690*/  IMAD.MOV.U32 R79, RZ, RZ, 0x1 ;  /* 0x00000001ff4f7424 */ /* 0x000fe400078e00ff */
[----:B------:R-:W-:Y:S11]  /*56a0*/  ISETP.NE.AND.EX P2, PT, R73, RZ, PT, P2 ;  /* 0x000000ff4900720c */ /* 0x000ff60003f45320 */
[----:B------:R-:W-:Y:S02]  /*56b0*/  @!UPT UIADD3 URZ, UPT, UPT, URZ, URZ, URZ ;  /* 0x000000fffffff290 */ /* 0x000fe4000fffe0ff */
[----:B------:R-:W3:Y:S01]  /*56c0*/  @P2 LDC.64 R2, c[0x0][0x888] ;  /* 0x00022200ff022b82 */ /* 0x000ee20000000a00 */
[----:B-1----:R-:W-:Y:S04]  /*56d0*/  @P2 IMAD R0, R74, UR36, RZ ;  /* 0x000000244a002c24 */ /* 0x002fe8000f8e02ff */
[----:B---3--:R-:W-:Y:S04]  /*56e0*/  @P2 IMAD.WIDE R2, R0, 0x4, R2 ;  /* 0x0000000400022825 */ /* 0x008fe800078e0202 */
[----:B------:R-:W-:Y:S01]  /*56f0*/  HFMA2 R0, -RZ, RZ, 0, 5.9604644775390625e-08 ;  /* 0x00000001ff007431 */ /* 0x000fe200000001ff */
[----:B--2--5:R2:W5:Y:S04]  /*5700*/  @P2 LDG.E R39, desc[UR6][R2.64] ;  /* 0x0000000602272981 */ /* 0x024568000c1e1900 */
[----:B------:R-:W-:Y:S01]  /*5710*/  @!P2 PRMT R79, R0, 0x7610, R79 ;  /* 0x00007610004fa816 */ /* 0x000fe2000000004f */
[----:B--2---:R-:W3:Y:S06]  /*5720*/  @!P2 LDC R39, c[0x0][0x880] ;  /* 0x00022000ff27ab82 */ /* 0x004eec0000000800 */
.L_x_89:
[----:B------:R-:W-:Y:S05]  /*5730*/  @!P4 BRA `(.L_x_90) ;  /* 0x000000000024c947 */ /* 0x000fea0003800000 */
[----:B------:R-:W-:Y:S01]  /*5740*/  ISETP.NE.U32.AND P2, PT, R68, RZ, PT ;  /* 0x000000ff4400720c */ /* 0x000fe20003f45070 */
[----:B------:R-:W2:Y:S03]  /*5750*/  LDCU.64 UR6, c[0x0][0x358] ;  /* 0x00006b00ff0677ac */ /* 0x000ea60008000a00 */
[----:B------:R-:W-:Y:S11]  /*5760*/  ISETP.NE.AND.EX P2, PT, R69, RZ, PT, P2 ;  /* 0x000000ff4500720c */ /* 0x000ff60003f45320 */
[----:B------:R-:W-:Y:S02]  /*5770*/  @!UPT UIADD3 URZ, UPT, UPT, URZ, URZ, URZ ;  /* 0x000000fffffff290 */ /* 0x000fe4000fffe0ff */
[----:B------:R-:W4:Y:S01]  /*5780*/  @P2 LDC.64 R2, c[0x0][0x8a8] ;  /* 0x00022a00ff022b82 */ /* 0x000f220000000a00 */
[----:B-1----:R-:W-:Y:S04]  /*5790*/  @P2 IMAD R0, R70, UR36, RZ ;  /* 0x0000002446002c24 */ /* 0x002fe8000f8e02ff */
[----:B----4-:R-:W-:Y:S05]  /*57a0*/  @P2 IMAD.WIDE R2, R0, 0x4, R2 ;  /* 0x0000000400022825 */ /* 0x010fea00078e0202 */
[----:B--2--5:R2:W5:Y:S02]  /*57b0*/  @P2 LDG.E R38, desc[UR6][R2.64] ;  /* 0x0000000602262981 */ /* 0x024564000c1e1900 */
[----:B--2---:R-:W4:Y:S02]  /*57c0*/  @!P2 LDC R38, c[0x0][0x8a0] ;  /* 0x00022800ff26ab82 */ /* 0x004f240000000800 */
.L_x_90:
[----:B---3-5:R-:W-:Y:S01]  /*57d0*/  @P0 FSETP.NEU.AND P4, PT, R39, RZ, PT ;  /* 0x000000ff2700020b */ /* 0x028fe20003f8d000 */
[----:B-1----:R-:W-:Y:S01]  /*57e0*/  IMAD.U32 R0, RZ, RZ, UR4 ;  /* 0x00000004ff007e24 */ /* 0x002fe2000f8e00ff */
[----:B------:R-:W-:Y:S01]  /*57f0*/  @P0 LOP3.LUT P2, RZ, R79, 0xff, RZ, 0xc0, !PT ;  /* 0x000000ff4fff0812 */ /* 0x000fe2000784c0ff */
[----:B------:R-:W-:Y:S01]  /*5800*/  BSSY B1, `(.L_x_91) ;  /* 0x0000039000017945 */ /* 0x000fe20003800000 */
[----:B------:R-:W-:Y:S02]  /*5810*/  @P0 SEL R2, RZ, 0xffffffff, P4 ;  /* 0xffffffffff020807 */ /* 0x000fe40002000000 */
[----:B------:R-:W-:Y:S02]  /*5820*/  CS2R R66, SRZ ;  /* 0x0000000000427805 */ /* 0x000fe4000001ff00 */
[----:B------:R-:W-:Y:S02]  /*5830*/  LEA R22, R36, UR44, 0x3 ;  /* 0x0000002c24167c11 */ /* 0x000fe4000f8e18ff */
[----:B------:R-:W-:Y:S02]  /*5840*/  CS2R R64, SRZ ;  /* 0x0000000000407805 */ /* 0x000fe4000001ff00 */
[----:B------:R-:W-:Y:S02]  /*5850*/  @P1 SEL R2, R0, R2, !P2 ;  /* 0x0000000200021207 */ /* 0x000fe40005000000 */
[----:B------:R-:W-:Y:S02]  /*5860*/  CS2R R18, SRZ ;  /* 0x0000000000127805 */ /* 0x000fe4000001ff00 */
[----:B------:R-:W-:Y:S02]  /*5870*/  SHF.L.U32 R3, R84, 0x1f, RZ ;  /* 0x0000001f54037819 */ /* 0x000fe400000006ff */
[----:B------:R-:W-:Y:S02]  /*5880*/  CS2R R16, SRZ ;  /* 0x0000000000107805 */ /* 0x000fe4000001ff00 */
[----:B------:R-:W-:Y:S02]  /*5890*/  @P0 LOP3.LUT R2, R2, 0x1, RZ, 0xc0, !PT ;  /* 0x0000000102020812 */ /* 0x000fe400078ec0ff */
[----:B------:R-:W-:Y:S02]  /*58a0*/  PLOP3.LUT P5, PT, PT, PT, PT, 0x8, 0x80 ;  /* 0x000000000080781c */ /* 0x000fe40003fae170 */
[----:B------:R-:W-:Y:S02]  /*58b0*/  ISETP.NE.U32.OR P1, PT, R2, 0x1, !P0 ;  /* 0x000000010200780c */ /* 0x000fe40004725470 */
[----:B------:R-:W-:Y:S11]  /*58c0*/  LEA.HI R2, R36, R36, RZ, 0x1 ;  /* 0x0000002424027211 */ /* 0x000ff600078f08ff */
[----:B------:R-:W-:Y:S04]  /*58d0*/  @P1 SHF.L.U32 R0, R82, 0x1f, RZ ;  /* 0x0000001f52001819 */ /* 0x000fe800000006ff */
[----:B------:R1:W2:Y:S01]  /*58e0*/  @P1 SYNCS.PHASECHK.TRANS64.TRYWAIT P0, [UR44+0x40], R0 ;  /* 0x00004000ff0015a7 */ /* 0x0002a2000800112c */
[----:B------:R3:W3:Y:S01]  /*58f0*/  SYNCS.PHASECHK.TRANS64.TRYWAIT P4, [R22+URZ+0x80], R3 ;  /* 0x00008003160075a7 */ /* 0x0006e200080811ff */
[C---:B-1----:R-:W-:Y:S01]  /*5900*/  IMAD.SHL.U32 R0, R2.reuse, 0x20, RZ ;  /* 0x0000002002007824 */ /* 0x042fe200078e00ff */
[----:B------:R-:W-:Y:S04]  /*5910*/  LOP3.LUT R2, R2, 0xffe, RZ, 0xc0, !PT ;  /* 0x00000ffe02027812 */ /* 0x000fe800078ec0ff */
[----:B------:R-:W-:Y:S01]  /*5920*/  LOP3.LUT R0, R0, 0xffffffc0, RZ, 0xc0, !PT ;  /* 0xffffffc000007812 */ /* 0x000fe200078ec0ff */
[----:B------:R-:W-:Y:S04]  /*5930*/  IMAD.IADD R2, R36, 0x1, -R2 ;  /* 0x0000000124027824 */ /* 0x000fe800078e0a02 */
[----:B------:R-:W-:Y:S04]  /*5940*/  IMAD.IADD R0, R37, 0x1, R0 ;  /* 0x0000000125007824 */ /* 0x000fe800078e0200 */
[----:B------:R-:W-:Y:S01]  /*5950*/  IMAD R2, R2, 0x100000, R0 ;  /* 0x0010000002027824 */ /* 0x000fe200078e0200 */
[----:B--2---:R-:W-:Y:S01]  /*5960*/  @P1 PLOP3.LUT P5, PT, P0, PT, PT, 0x8, 0x80 ;  /* 0x000000000080181c */ /* 0x004fe200007ae170 */
[----:B------:R-:W-:Y:S01]  /*5970*/  @!UPT UIADD3 URZ, UPT, UPT, URZ, URZ, URZ ;  /* 0x000000fffffff290 */ /* 0x000fe2000fffe0ff */
[----:B---3--:R-:W-:Y:S11]  /*5980*/  @!P1 BRA `(.L_x_92) ;  /* 0x0000000000809947 */ /* 0x008ff60003800000 */
[----:B------:R-:W-:Y:S01]  /*5990*/  ISETP.NE.U32.AND P0, PT, RZ, UR58, PT ;  /* 0x0000003aff007c0c */ /* 0x000fe2000bf05070 */
[----:B------:R-:W-:Y:S01]  /*59a0*/  BSSY B0, `(.L_x_93) ;  /* 0x0000012000007945 */ /* 0x000fe20003800000 */
[----:B------:R-:W-:Y:S02]  /*59b0*/  FSETP.NEU.AND P2, PT, R39, RZ, PT ;  /* 0x000000ff2700720b */ /* 0x000fe40003f4d000 */
[----:B------:R-:W-:Y:S02]  /*59c0*/  CS2R R18, SRZ ;  /* 0x0000000000127805 */ /* 0x000fe4000001ff00 */
[----:B------:R-:W-:Y:S02]  /*59d0*/  ISETP.NE.AND.EX P0, PT, RZ, UR59, PT, P0 ;  /* 0x0000003bff007c0c */ /* 0x000fe4000bf05300 */
[----:B------:R-:W-:Y:S02]  /*59e0*/  CS2R R16, SRZ ;  /* 0x0000000000107805 */ /* 0x000fe4000001ff00 */
[----:B------:R-:W-:Y:S02]  /*59f0*/  LOP3.LUT P1, RZ, R79, 0xff, RZ, 0xc0, !PT ;  /* 0x000000ff4fff7812 */ /* 0x000fe4000782c0ff */
[----:B------:R-:W-:Y:S02]  /*5a00*/  CS2R R66, SRZ ;  /* 0x0000000000427805 */ /* 0x000fe4000001ff00 */
[----:B------:R-:W-:Y:S02]  /*5a10*/  SEL R0, RZ, 0xffffffff, P2 ;  /* 0xffffffffff007807 */ /* 0x000fe40001000000 */
[----:B------:R-:W-:Y:S02]  /*5a20*/  CS2R R64, SRZ ;  /* 0x0000000000407805 */ /* 0x000fe4000001ff00 */
[----:B------:R-:W-:Y:S04]  /*5a30*/  SEL R4, RZ, 0xffffffff, P0 ;  /* 0xffffffffff047807 */ /* 0x000fe80000000000 */
[----:B------:R-:W-:Y:S04]  /*5a40*/  @P3 SEL R0, R4, R0, !P1 ;  /* 0x0000000004003207 */ /* 0x000fe80004800000 */
[----:B------:R-:W-:Y:S04]  /*5a50*/  LOP3.LUT R0, R0, 0x1, RZ, 0xc0, !PT ;  /* 0x0000000100007812 */ /* 0x000fe800078ec0ff */
[----:B------:R-:W-:Y:S01]  /*5a60*/  ISETP.NE.U32.AND P0, PT, R0, 0x1, PT ;  /* 0x000000010000780c */ /* 0x000fe20003f05070 */
[----:B------:R-:W-:Y:S01]  /*5a70*/  @!UPT UIADD3 URZ, UPT, UPT, URZ, URZ, URZ ;  /* 0x000000fffffff290 */ /* 0x000fe2000fffe0ff */
[----:B------:R-:W-:Y:S11]  /*5a80*/  @!P5 BRA `(.L_x_94) ;  /* 0x00000000000cd947 */ /* 0x000ff60003800000 */
[----:B------:R-:W-:Y:S04]  /*5a90*/  SHF.L.U32 R4, R82, 0x1f, RZ ;  /* 0x0000001f52047819 */ /* 0x000fe800000006ff */
[----:B------:R-:W1:Y:S02]  /*5aa0*/  SYNCS.PHASECHK.TRANS64.TRYWAIT P1, [UR44+0x40], R4 ;  /* 0x00004004ff0075a7 */ /* 0x000e64000802112c */
[----:B-1----:R-:W-:Y:S05]  /*5ab0*/  @!P1 BRA `(.L_x_95) ;  /* 0x0000001400509947 */ /* 0x002fea0003800000 */
.L_x_94:
[----:B------:R-:W-:Y:S05]  /*5ac0*/  BSYNC B0 ;  /* 0x0000000000007941 */ /* 0x000fea0003800000 */
.L_x_93:
[----:B------:R2:W3:Y:S01]  /*5ad0*/  @P0 LDS.128 R16, [R78+UR44+0x200] ;  /* 0x0002002c4e100984 */ /* 0x0004e20008000c00 */
[----:B------:R-:W-:Y:S01]  /*5ae0*/  UIADD3 UR4, UPT, UPT, UR44, 0x48, URZ ;  /* 0x000000482c047890 */ /* 0x000fe2000fffe0ff */
[----:B------:R-:W-:Y:S02]  /*5af0*/  LOP3.LUT R82, R82, 0x1, RZ, 0x3c, !PT ;  /* 0x0000000152527812 */ /* 0x000fe400078e3cff */
[----:B------:R2:W1:Y:S01]  /*5b00*/  @P0 LDS.128 R64, [R77+0x10] ;  /* 0x000010004d400984 */ /* 0x0004620000000c00 */
[----:B------:R-:W-:Y:S01]  /*5b10*/  UPRMT UR4, UR48, 0x654, UR4 ;  /* 0x0000065430047896 */ /* 0x000fe20008000004 */
[----:B------:R-:W-:Y:S01]  /*5b20*/  @!PT LDS RZ, [RZ] ;  /* 0x00000000fffff984 */ /* 0x000fe20000000800 */
[----:B------:R-:W-:Y:S01]  /*5b30*/  @!PT LDS RZ, [RZ] ;  /* 0x00000000fffff984 */ /* 0x000fe20000000800 */
[----:B------:R-:W-:Y:S01]  /*5b40*/  @!PT LDS RZ, [RZ] ;  /* 0x00000000fffff984 */ /* 0x000fe20000000800 */
[----:B------:R-:W-:Y:S01]  /*5b50*/  @!PT LDS RZ, [RZ] ;  /* 0x00000000fffff984 */ /* 0x000fe20000000800 */
[----:B------:R5:W-:Y:S06]  /*5b60*/  MEMBAR.ALL.CTA ;  /* 0x0000000000007992 */ /* 0x000bec0000008000 */
[----:B-----5:R-:W5:Y:S02]  /*5b70*/  FENCE.VIEW.ASYNC.S ;  /* 0x00000000000073c6 */ /* 0x020f640000000000 */
[----:B-----5:R-:W-:Y:S03]  /*5b80*/  SYNCS.ARRIVE.TRANS64.RED.A1T0 RZ, [UR4], RZ ;  /* 0x000000ffffff79a7 */ /* 0x020fe60008100404 */
.L_x_92:
[----:B------:R-:W-:Y:S05]  /*5b90*/  BSYNC B1 ;  /* 0x0000000000017941 */ /* 0x000fea0003800000 */
.L_x_91:
[----:B-1----:R-:W-:Y:S04]  /*5ba0*/  SHF.R.U32.HI R0, RZ, 0x15, R2 ;  /* 0x00000015ff007819 */ /* 0x002fe80000011602 */
[----:B------:R-:W-:Y:S01]  /*5bb0*/  LOP3.LUT P0, RZ, R0, 0x3, R80, 0x48, !PT ;  /* 0x0000000300ff7812 */ /* 0x000fe20007804850 */
[----:B------:R-:W-:Y:S01]  /*5bc0*/  @!UPT UIADD3 URZ, UPT, UPT, URZ, URZ, URZ ;  /* 0x000000fffffff290 */ /* 0x000fe2000fffe0ff */
[----:B------:R-:W-:Y:S11]  /*5bd0*/  @P4 BRA `(.L_x_96) ;  /* 0x0000000000084947 */ /* 0x000ff60003800000 */
[----:B------:R-:W1:Y:S02]  /*5be0*/  SYNCS.PHASECHK.TRANS64.TRYWAIT P1, [R22+URZ+0x80], R3 ;  /* 0x00008003160075a7 */ /* 0x000e6400080211ff */
[----:B-1----:R-:W-:Y:S05]  /*5bf0*/  @!P1 BRA `(.L_x_97) ;  /* 0x0000001400189947 */ /* 0x002fea0003800000 */
.L_x_96:
[----:B------:R-:W-:Y:S05]  /*5c00*/  @!P0 BRA `(.L_x_98) ;  /* 0x0000000000408947 */ /* 0x000fea0003800000 */
[----:B------:R-:W1:Y:S01]  /*5c10*/  LDCU.64 UR8, c[0x4][0x70] ;  /* 0x01000e00ff0877ac */ /* 0x000e620008000a00 */
[----:B------:R-:W-:Y:S01]  /*5c20*/  MOV R15, 0x0 ;  /* 0x00000000000f7802 */ /* 0x000fe20000000f00 */
[----:B------:R-:W-:Y:S02]  /*5c30*/  HFMA2 R12, -RZ, RZ, 0, 5.9604644775390625e-08 ;  /* 0x00000001ff0c7431 */ /* 0x000fe400000001ff */
[----:B------:R-:W-:Y:S02]  /*5c40*/  IMAD.MOV.U32 R8, RZ, RZ, 0x192 ;  /* 0x00000192ff087424 */ /* 0x000fe400078e00ff */
[----:B------:R-:W-:Y:S01]  /*5c50*/  IMAD.MOV.U32 R13, RZ, RZ, RZ ;  /* 0x000000ffff0d7224 */ /* 0x000fe200078e00ff */
[----:B------:R-:W5:Y:S01]  /*5c60*/  LDCU.64 UR6, c[0x4][0x78] ;  /* 0x01000f00ff0677ac */ /* 0x000f620008000a00 */
[----:B------:R-:W2:Y:S01]  /*5c70*/  LDC.64 R14, c[0x4][R15] ;  /* 0x010000000f0e7b82 */ /* 0x000ea20000000a00 */
[----:B------:R-:W3:Y:S01]  /*5c80*/  LDCU.64 UR4, c[0x4][0x10] ;  /* 0x01000200ff0477ac */ /* 0x000ee20008000a00 */
[----:B-1----:R-:W-:Y:S01]  /*5c90*/  MOV R5, UR9 ;  /* 0x0000000900057c02 */ /* 0x002fe20008000f00 */
[----:B------:R-:W-:Y:S01]  /*5ca0*/  IMAD.U32 R4, RZ, RZ, UR8 ;  /* 0x00000008ff047e24 */ /* 0x000fe2000f8e00ff */
[----:B-----5:R-:W-:Y:S01]  /*5cb0*/  MOV R7, UR7 ;  /* 0x0000000700077c02 */ /* 0x020fe20008000f00 */
[----:B------:R-:W-:Y:S01]  /*5cc0*/  IMAD.U32 R6, RZ, RZ, UR6 ;  /* 0x00000006ff067e24 */ /* 0x000fe2000f8e00ff */
[----:B---3--:R-:W-:Y:S01]  /*5cd0*/  MOV R11, UR5 ;  /* 0x00000005000b7c02 */ /* 0x008fe20008000f00 */
[----:B------:R-:W-:Y:S02]  /*5ce0*/  IMAD.U32 R10, RZ, RZ, UR4 ;  /* 0x00000004ff0a7e24 */ /* 0x000fe4000f8e00ff */
[----:B------:R-:W-:Y:S07]  /*5cf0*/  LEPC R20, `(.L_x_98) ;  /* 0x000000001014794e */ /* 0x000fee0000000000 */
[----:B--2-4-:R-:W-:Y:S05]  /*5d00*/  CALL.ABS.NOINC R14 ;  /* 0x000000000e007343 */ /* 0x014fea0003c00000 */
.L_x_98:
[----:B------:R-:W-:Y:S01]  /*5d10*/  LOP3.LUT P0, RZ, R76, 0x60, RZ, 0xc0, !PT ;  /* 0x000000604cff7812 */ /* 0x000fe2000780c0ff */
[----:B------:R-:W-:Y:S05]  /*5d20*/  WARPSYNC.ALL ;  /* 0x0000000000007948 */ /* 0x000fea0003800000 */
[----:B------:R-:W-:Y:S01]  /*5d30*/  R2UR UR4, R2 ;  /* 0x00000000020472ca */ /* 0x000fe200000e0000 */
[----:B------:R-:W-:Y:S01]  /*5d40*/  BSSY.RECONVERGENT B0, `(.L_x_99) ;  /* 0x000009f000007945 */ /* 0x000fe20003800200 */
[-C--:B---3--:R-:W-:Y:S02]  /*5d50*/  F2FP.F16.E4M3.UNPACK_B R2, R16.reuse ;  /* 0x00000010ff02723e */ /* 0x088fe400020006ff */
[----:B------:R-:W-:Y:S02]  /*5d60*/  F2FP.F16.E4M3.UNPACK_B R16, R16.H1 ;  /* 0x00000010ff10723e */ /* 0x000fe400030006ff */
[----:B------:R-:W-:Y:S01]  /*5d70*/  R2UR UR5, R22 ;  /* 0x00000000160572ca */ /* 0x000fe200000e0000 */
[----:B------:R-:W-:Y:S01]  /*5d80*/  HADD2.F32 R0, -RZ, R2.H0_H0 ;  /* 0x20000002ff007230 */ /* 0x000fe20000004100 */
[-C--:B------:R-:W-:Y:S01]  /*5d90*/  F2FP.F16.E4M3.UNPACK_B R42, R17.reuse ;  /* 0x00000011ff2a723e */ /* 0x080fe200020006ff */
[--C-:B------:R-:W-:Y:S01]  /*5da0*/  HADD2.F32 R3, -RZ, R16.reuse.H0_H0 ;  /* 0x20000010ff037230 */ /* 0x100fe20000004100 */
[----:B------:R-:W-:Y:S01]  /*5db0*/  F2FP.F16.E4M3.UNPACK_B R44, R17.H1 ;  /* 0x00000011ff2c723e */ /* 0x000fe200030006ff */
[----:B------:R-:W-:Y:S01]  /*5dc0*/  HADD2.F32 R40, -RZ, R16.H1_H1 ;  /* 0x30000010ff287230 */ /* 0x000fe20000004100 */
[-C--:B------:R-:W-:Y:S01]  /*5dd0*/  F2FP.F16.E4M3.UNPACK_B R46, R18.reuse ;  /* 0x00000012ff2e723e */ /* 0x080fe200020006ff */
[----:B------:R-:W-:Y:S01]  /*5de0*/  HADD2.F32 R2, -RZ, R2.H1_H1 ;  /* 0x30000002ff027230 */ /* 0x000fe20000004100 */
[----:B------:R-:W-:Y:S01]  /*5df0*/  F2FP.F16.E4M3.UNPACK_B R48, R18.H1 ;  /* 0x00000012ff30723e */ /* 0x000fe200030006ff */
[--C-:B------:R-:W-:Y:S01]  /*5e00*/  HADD2.F32 R41, -RZ, R42.reuse.H0_H0 ;  /* 0x2000002aff297230 */ /* 0x100fe20000004100 */
[-C--:B------:R-:W-:Y:S01]  /*5e10*/  F2FP.F16.E4M3.UNPACK_B R50, R19.reuse ;  /* 0x00000013ff32723e */ /* 0x080fe200020006ff */
[----:B------:R-:W-:Y:S01]  /*5e20*/  HADD2.F32 R42, -RZ, R42.H1_H1 ;  /* 0x3000002aff2a7230 */ /* 0x000fe20000004100 */
[----:B------:R-:W-:Y:S01]  /*5e30*/  F2FP.F16.E4M3.UNPACK_B R52, R19.H1 ;  /* 0x00000013ff34723e */ /* 0x000fe200030006ff */
[----:B------:R-:W-:Y:S01]  /*5e40*/  HADD2.F32 R43, -RZ, R44.H0_H0 ;  /* 0x2000002cff2b7230 */ /* 0x000fe20000004100 */
[----:B------:R-:W-:Y:S01]  /*5e50*/  LDTM.16dp32bit_t0_t15.x32 R4, tmem[UR4] ;  /* 0x00000004000479ee */ /* 0x000fe20008a80000 */
[----:B------:R-:W1:Y:S01]  /*5e60*/  LDTM.16dp32bit_t16_t31.x32 R4, tmem[UR4+0x20] ;  /* 0x00002004000479ee */ /* 0x000e620008aa0000 */
[----:B------:R-:W-:Y:S01]  /*5e70*/  NOP ;  /* 0x0000000000007918 */ /* 0x000fe20000000000 */
[----:B------:R-:W-:Y:S01]  /*5e80*/  UIADD3 UR4, UPT, UPT, UR5, 0xa0, URZ ;  /* 0x000000a005047890 */ /* 0x000fe2000fffe0ff */
[--C-:B------:R-:W-:Y:S01]  /*5e90*/  HADD2.F32 R45, -RZ, R46.reuse.H0_H0 ;  /* 0x2000002eff2d7230 */ /* 0x100fe20000004100 */
[----:B------:R-:W-:Y:S01]  /*5ea0*/  F2FP.F16.E4M3.UNPACK_B R54, R64 ;  /* 0x00000040ff36723e */ /* 0x000fe200020006ff */
[----:B------:R-:W-:Y:S01]  /*5eb0*/  HADD2.F32 R46, -RZ, R46.H1_H1 ;  /* 0x3000002eff2e7230 */ /* 0x000fe20000004100 */
[----:B------:R-:W-:Y:S01]  /*5ec0*/  UPRMT UR4, UR48, 0x654, UR4 ;  /* 0x0000065430047896 */ /* 0x000fe20008000004 */
[--C-:B------:R-:W-:Y:S01]  /*5ed0*/  HADD2.F32 R49, -RZ, R50.reuse.H0_H0 ;  /* 0x20000032ff317230 */ /* 0x100fe20000004100 */
[-C--:B------:R-:W-:Y:S01]  /*5ee0*/  F2FP.F16.E4M3.UNPACK_B R58, R65.reuse ;  /* 0x00000041ff3a723e */ /* 0x080fe200020006ff */
[----:B------:R-:W-:Y:S01]  /*5ef0*/  HADD2.F32 R50, -RZ, R50.H1_H1 ;  /* 0x30000032ff327230 */ /* 0x000fe20000004100 */
[----:B------:R-:W-:Y:S01]  /*5f00*/  F2FP.F16.E4M3.UNPACK_B R62, R66 ;  /* 0x00000042ff3e723e */ /* 0x000fe200020006ff */
[--C-:B------:R-:W-:Y:S01]  /*5f10*/  HADD2.F32 R53, -RZ, R54.reuse.H0_H0 ;  /* 0x20000036ff357230 */ /* 0x100fe20000004100 */
[----:B------:R-:W-:Y:S01]  /*5f20*/  F2FP.F16.E4M3.UNPACK_B R56, R64.H1 ;  /* 0x00000040ff38723e */ /* 0x000fe200030006ff */
[----:B------:R-:W-:Y:S01]  /*5f30*/  HADD2.F32 R54, -RZ, R54.H1_H1 ;  /* 0x30000036ff367230 */ /* 0x000fe20000004100 */
[----:B------:R-:W-:Y:S01]  /*5f40*/  F2FP.F16.E4M3.UNPACK_B R60, R65.H1 ;  /* 0x00000041ff3c723e */ /* 0x000fe200030006ff */
[----:B-1----:R-:W-:Y:S01]  /*5f50*/  SYNCS.ARRIVE.TRANS64.RED.A1T0 RZ, [UR4], RZ ;  /* 0x000000ffffff79a7 */ /* 0x002fe20008100404 */
[--C-:B------:R-:W-:Y:S01]  /*5f60*/  HADD2.F32 R57, -RZ, R58.reuse.H0_H0 ;  /* 0x2000003aff397230 */ /* 0x100fe20000004100 */
[-C--:B------:R-:W-:Y:S01]  /*5f70*/  F2FP.F16.E4M3.UNPACK_B R65, R67.reuse ;  /* 0x00000043ff41723e */ /* 0x080fe200020006ff */
[----:B------:R-:W-:Y:S01]  /*5f80*/  HADD2.F32 R58, -RZ, R58.H1_H1 ;  /* 0x3000003aff3a7230 */ /* 0x000fe20000004100 */
[----:B------:R-:W-:Y:S01]  /*5f90*/  F2FP.F16.E4M3.UNPACK_B R64, R66.H1 ;  /* 0x00000042ff40723e */ /* 0x000fe200030006ff */
[--C-:B------:R-:W-:Y:S01]  /*5fa0*/  HADD2.F32 R61, -RZ, R62.reuse.H0_H0 ;  /* 0x2000003eff3d7230 */ /* 0x100fe20000004100 */
[----:B------:R-:W-:Y:S01]  /*5fb0*/  F2FP.F16.E4M3.UNPACK_B R67, R67.H1 ;  /* 0x00000043ff43723e */ /* 0x000fe200030006ff */
[----:B------:R-:W-:Y:S01]  /*5fc0*/  HADD2.F32 R62, -RZ, R62.H1_H1 ;  /* 0x3000003eff3e7230 */ /* 0x000fe20000004100 */
[----:B------:R-:W-:Y:S01]  /*5fd0*/  IADD3 R36, PT, PT, R36, 0x1, RZ ;  /* 0x0000000124247810 */ /* 0x000fe20007ffe0ff */
[C---:B----4-:R-:W-:Y:S01]  /*5fe0*/  FMUL R4, R38.reuse, R4 ;  /* 0x0000000426047220 */ /* 0x050fe20000400000 */
[C---:B------:R-:W-:Y:S01]  /*5ff0*/  FMUL R5, R38.reuse, R5 ;  /* 0x0000000526057220 */ /* 0x040fe20000400000 */
[C---:B------:R-:W-:Y:S01]  /*6000*/  FMUL R8, R38.reuse, R8 ;  /* 0x0000000826087220 */ /* 0x040fe20000400000 */
[C---:B------:R-:W-:Y:S01]  /*6010*/  FMUL R9, R38.reuse, R9 ;  /* 0x0000000926097220 */ /* 0x040fe20000400000 */
[C---:B------:R-:W-:Y:S01]  /*6020*/  FFMA R4, R39.reuse, R0, R4 ;  /* 0x0000000027047223 */ /* 0x040fe20000000004 */
[C---:B------:R-:W-:Y:S01]  /*6030*/  FFMA R5, R39.reuse, R2, R5 ;  /* 0x0000000227057223 */ /* 0x040fe20000000005 */
[C---:B------:R-:W-:Y:S01]  /*6040*/  FMUL R12, R38.reuse, R12 ;  /* 0x0000000c260c7220 */ /* 0x040fe20000400000 */
        /* <DEDUP_REMOVED lines=10> */
[----:B------:R-:W-:Y:S02]  /*60f0*/  HADD2.F32 R44, -RZ, R44.H1_H1 ;  /* 0x3000002cff2c7230 */ /* 0x000fe40000004100 */
[C---:B------:R-:W-:Y:S01]  /*6100*/  FMUL R10, R38.reuse, R10 ;  /* 0x0000000a260a7220 */ /* 0x040fe20000400000 */
[C---:B------:R-:W-:Y:S01]  /*6110*/  FFMA R6, R39.reuse, R3, R6 ;  /* 0x0000000327067223 */ /* 0x040fe20000000006 */
[C---:B------:R-:W-:Y:S01]  /*6120*/  FFMA R7, R39.reuse, R40, R7 ;  /* 0x0000002827077223 */ /* 0x040fe20000000007 */
[C---:B------:R-:W-:Y:S01]  /*6130*/  FFMA R8, R39.reuse, R41, R8 ;  /* 0x0000002927087223 */ /* 0x040fe20000000008 */
[C---:B------:R-:W-:Y:S01]  /*6140*/  FFMA R9, R39.reuse, R42, R9 ;  /* 0x0000002a27097223 */ /* 0x040fe20000000009 */
[----:B------:R-:W-:Y:S01]  /*6150*/  FFMA R10, R39, R43, R10 ;  /* 0x0000002b270a7223 */ /* 0x000fe2000000000a */
[--C-:B------:R-:W-:Y:S01]  /*6160*/  HADD2.F32 R40, -RZ, R65.reuse.H0_H0 ;  /* 0x20000041ff287230 */ /* 0x100fe20000004100 */
[----:B------:R-:W-:Y:S01]  /*6170*/  F2FP.SATFINITE.E4M3.F32.PACK_AB_MERGE_C R86, R7, R6, RZ ;  /* 0x000000060756723e */ /* 0x000fe200048070ff */
[C---:B------:R-:W-:Y:S01]  /*6180*/  FMUL R7, R38.reuse, R24 ;  /* 0x0000001826077220 */ /* 0x040fe20000400000 */
[C---:B------:R-:W-:Y:S01]  /*6190*/  FMUL R24, R38.reuse, R29 ;  /* 0x0000001d26187220 */ /* 0x040fe20000400000 */
[C---:B------:R-:W-:Y:S01]  /*61a0*/  FMUL R29, R38.reuse, R34 ;  /* 0x00000022261d7220 */ /* 0x040fe20000400000 */
[----:B------:R-:W-:Y:S02]  /*61b0*/  HADD2.F32 R65, -RZ, R65.H1_H1 ;  /* 0x30000041ff417230 */ /* 0x000fe40000004100 */
[C---:B------:R-:W-:Y:S01]  /*61c0*/  FMUL R11, R38.reuse, R11 ;  /* 0x0000000b260b7220 */ /* 0x040fe20000400000 */
[--C-:B------:R-:W-:Y:S02]  /*61d0*/  HADD2.F32 R47, -RZ, R48.reuse.H0_H0 ;  /* 0x20000030ff2f7230 */ /* 0x100fe40000004100 */
[C---:B------:R-:W-:Y:S01]  /*61e0*/  FMUL R14, R38.reuse, R14 ;  /* 0x0000000e260e7220 */ /* 0x040fe20000400000 */
[----:B------:R-:W-:Y:S02]  /*61f0*/  HADD2.F32 R48, -RZ, R48.H1_H1 ;  /* 0x30000030ff307230 */ /* 0x000fe40000004100 */
[C---:B------:R-:W-:Y:S01]  /*6200*/  FFMA R11, R39.reuse, R44, R11 ;  /* 0x0000002c270b7223 */ /* 0x040fe2000000000b */
[C---:B------:R-:W-:Y:S01]  /*6210*/  FFMA R12, R39.reuse, R45, R12 ;  /* 0x0000002d270c7223 */ /* 0x040fe2000000000c */
[C---:B------:R-:W-:Y:S01]  /*6220*/  FFMA R13, R39.reuse, R46, R13 ;  /* 0x0000002e270d7223 */ /* 0x040fe2000000000d */
[----:B------:R-:W-:Y:S01]  /*6230*/  FFMA R14, R39, R47, R14 ;  /* 0x0000002f270e7223 */ /* 0x000fe2000000000e */
[C---:B------:R-:W-:Y:S01]  /*6240*/  FMUL R15, R38.reuse, R15 ;  /* 0x0000000f260f7220 */ /* 0x040fe20000400000 */
[--C-:B------:R-:W-:Y:S01]  /*6250*/  HADD2.F32 R51, -RZ, R52.reuse.H0_H0 ;  /* 0x20000034ff337230 */ /* 0x100fe20000004100 */
[----:B------:R-:W-:Y:S01]  /*6260*/  F2FP.SATFINITE.E4M3.F32.PACK_AB_MERGE_C R10, R11, R10, RZ ;  /* 0x0000000a0b0a723e */ /* 0x000fe200048070ff */
[----:B------:R-:W-:Y:S02]  /*6270*/  HADD2.F32 R52, -RZ, R52.H1_H1 ;  /* 0x30000034ff347230 */ /* 0x000fe40000004100 */
[C---:B------:R-:W-:Y:S01]  /*6280*/  FFMA R15, R39.reuse, R48, R15 ;  /* 0x00000030270f7223 */ /* 0x040fe2000000000f */
[C---:B------:R-:W-:Y:S01]  /*6290*/  FFMA R16, R39.reuse, R49, R16 ;  /* 0x0000003127107223 */ /* 0x040fe20000000010 */
[C---:B------:R-:W-:Y:S01]  /*62a0*/  FFMA R17, R39.reuse, R50, R17 ;  /* 0x0000003227117223 */ /* 0x040fe20000000011 */
[C---:B------:R-:W-:Y:S01]  /*62b0*/  FMUL R18, R38.reuse, R18 ;  /* 0x0000001226127220 */ /* 0x040fe20000400000 */
[C---:B------:R-:W-:Y:S01]  /*62c0*/  FMUL R19, R38.reuse, R19 ;  /* 0x0000001326137220 */ /* 0x040fe20000400000 */
[--C-:B------:R-:W-:Y:S02]  /*62d0*/  HADD2.F32 R55, -RZ, R56.reuse.H0_H0 ;  /* 0x20000038ff377230 */ /* 0x100fe40000004100 */
[C---:B------:R-:W-:Y:S01]  /*62e0*/  FMUL R3, R38.reuse, R22 ;  /* 0x0000001626037220 */ /* 0x040fe20000400000 */
[C---:B------:R-:W-:Y:S01]  /*62f0*/  FFMA R18, R39.reuse, R51, R18 ;  /* 0x0000003327127223 */ /* 0x040fe20000000012 */
[----:B------:R-:W-:Y:S02]  /*6300*/  HADD2.F32 R56, -RZ, R56.H1_H1 ;  /* 0x30000038ff387230 */ /* 0x000fe40000004100 */
[C---:B------:R-:W-:Y:S01]  /*6310*/  FFMA R19, R39.reuse, R52, R19 ;  /* 0x0000003427137223 */ /* 0x040fe20000000013 */
[C---:B------:R-:W-:Y:S01]  /*6320*/  FMUL R6, R38.reuse, R23 ;  /* 0x0000001726067220 */ /* 0x040fe20000400000 */
[C---:B------:R-:W-:Y:S01]  /*6330*/  FFMA R0, R39.reuse, R53, R0 ;  /* 0x0000003527007223 */ /* 0x040fe20000000000 */
[C---:B------:R-:W-:Y:S01]  /*6340*/  FFMA R2, R39.reuse, R54, R2 ;  /* 0x0000003627027223 */ /* 0x040fe20000000002 */
[--C-:B------:R-:W-:Y:S02]  /*6350*/  HADD2.F32 R59, -RZ, R60.reuse.H0_H0 ;  /* 0x2000003cff3b7230 */ /* 0x100fe40000004100 */
[C---:B------:R-:W-:Y:S01]  /*6360*/  FFMA R3, R39.reuse, R55, R3 ;  /* 0x0000003727037223 */ /* 0x040fe20000000003 */
[----:B------:R-:W-:Y:S02]  /*6370*/  HADD2.F32 R60, -RZ, R60.H1_H1 ;  /* 0x3000003cff3c7230 */ /* 0x000fe40000004100 */
[C---:B------:R-:W-:Y:S01]  /*6380*/  FMUL R21, R38.reuse, R26 ;  /* 0x0000001a26157220 */ /* 0x040fe20000400000 */
[C---:B------:R-:W-:Y:S01]  /*6390*/  FMUL R22, R38.reuse, R27 ;  /* 0x0000001b26167220 */ /* 0x040fe20000400000 */
[C---:B------:R-:W-:Y:S01]  /*63a0*/  FFMA R6, R39.reuse, R56, R6 ;  /* 0x0000003827067223 */ /* 0x040fe20000000006 */
[C---:B------:R-:W-:Y:S01]  /*63b0*/  FFMA R7, R39.reuse, R57, R7 ;  /* 0x0000003927077223 */ /* 0x040fe20000000007 */
[C---:B------:R-:W-:Y:S01]  /*63c0*/  FMUL R23, R38.reuse, R28 ;  /* 0x0000001c26177220 */ /* 0x040fe20000400000 */
[C---:B------:R-:W-:Y:S01]  /*63d0*/  FFMA R20, R39.reuse, R58, R20 ;  /* 0x0000003a27147223 */ /* 0x040fe20000000014 */
[--C-:B------:R-:W-:Y:S02]  /*63e0*/  HADD2.F32 R63, -RZ, R64.reuse.H0_H0 ;  /* 0x20000040ff3f7230 */ /* 0x100fe40000004100 */
[C---:B------:R-:W-:Y:S01]  /*63f0*/  FFMA R21, R39.reuse, R59, R21 ;  /* 0x0000003b27157223 */ /* 0x040fe20000000015 */
[----:B------:R-:W-:Y:S02]  /*6400*/  HADD2.F32 R64, -RZ, R64.H1_H1 ;  /* 0x30000040ff407230 */ /* 0x000fe40000004100 */
[C---:B------:R-:W-:Y:S01]  /*6410*/  FFMA R22, R39.reuse, R60, R22 ;  /* 0x0000003c27167223 */ /* 0x040fe20000000016 */
[C---:B------:R-:W-:Y:S01]  /*6420*/  FMUL R26, R38.reuse, R31 ;  /* 0x0000001f261a7220 */ /* 0x040fe20000400000 */
[C---:B------:R-:W-:Y:S01]  /*6430*/  FMUL R27, R38.reuse, R32 ;  /* 0x00000020261b7220 */ /* 0x040fe20000400000 */
[C---:B------:R-:W-:Y:S01]  /*6440*/  FFMA R23, R39.reuse, R61, R23 ;  /* 0x0000003d27177223 */ /* 0x040fe20000000017 */
[----:B------:R-:W-:Y:S01]  /*6450*/  FMUL R28, R38, R33 ;  /* 0x00000021261c7220 */ /* 0x000fe20000400000 */
[C---:B------:R-:W-:Y:S01]  /*6460*/  FFMA R24, R39.reuse, R62, R24 ;  /* 0x0000003e27187223 */ /* 0x040fe20000000018 */
[--C-:B------:R-:W-:Y:S02]  /*6470*/  HADD2.F32 R66, -RZ, R67.reuse.H0_H0 ;  /* 0x20000043ff427230 */ /* 0x100fe40000004100 */
[C---:B------:R-:W-:Y:S01]  /*6480*/  FFMA R25, R39.reuse, R63, R25 ;  /* 0x0000003f27197223 */ /* 0x040fe20000000019 */
[----:B------:R-:W-:Y:S02]  /*6490*/  HADD2.F32 R67, -RZ, R67.H1_H1 ;  /* 0x30000043ff437230 */ /* 0x000fe40000004100 */
[----:B------:R-:W-:Y:S01]  /*64a0*/  FFMA R26, R39, R64, R26 ;  /* 0x00000040271a7223 */ /* 0x000fe2000000001a */
[----:B------:R-:W-:Y:S01]  /*64b0*/  F2FP.SATFINITE.E4M3.F32.PACK_AB_MERGE_C R14, R15, R14, RZ ;  /* 0x0000000e0f0e723e */ /* 0x000fe200048070ff */
[----:B------:R-:W-:Y:S01]  /*64c0*/  FFMA R27, R39, R40, R27 ;  /* 0x00000028271b7223 */ /* 0x000fe2000000001b */
[----:B------:R-:W-:Y:S01]  /*64d0*/  F2FP.SATFINITE.E4M3.F32.PACK_AB_MERGE_C R18, R19, R18, RZ ;  /* 0x000000121312723e */ /* 0x000fe200048070ff */
[C---:B------:R-:W-:Y:S01]  /*64e0*/  FFMA R28, R39.reuse, R65, R28 ;  /* 0x00000041271c7223 */ /* 0x040fe2000000001c */
[C---:B------:R-:W-:Y:S01]  /*64f0*/  FFMA R29, R39.reuse, R66, R29 ;  /* 0x00000042271d7223 */ /* 0x040fe2000000001d */
[----:B------:R-:W-:Y:S01]  /*6500*/  FFMA R30, R39, R67, R30 ;  /* 0x00000043271e7223 */ /* 0x000fe2000000001e */
[----:B------:R-:W-:Y:S02]  /*6510*/  F2FP.SATFINITE.E4M3.F32.PACK_AB_MERGE_C R32, R5, R4, R86 ;  /* 0x000000040520723e */ /* 0x000fe40004807056 */
[----:B------:R-:W-:Y:S02]  /*6520*/  F2FP.SATFINITE.E4M3.F32.PACK_AB_MERGE_C R33, R9, R8, R10 ;  /* 0x000000080921723e */ /* 0x000fe4000480700a */
[----:B------:R-:W-:Y:S02]  /*6530*/  F2FP.SATFINITE.E4M3.F32.PACK_AB_MERGE_C R34, R13, R12, R14 ;  /* 0x0000000c0d22723e */ /* 0x000fe4000480700e */
[----:B------:R-:W-:Y:S02]  /*6540*/  F2FP.SATFINITE.E4M3.F32.PACK_AB_MERGE_C R35, R17, R16, R18 ;  /* 0x000000101123723e */ /* 0x000fe40004807012 */
[----:B------:R-:W-:Y:S02]  /*6550*/  F2FP.SATFINITE.E4M3.F32.PACK_AB_MERGE_C R3, R6, R3, RZ ;  /* 0x000000030603723e */ /* 0x000fe400048070ff */
[----:B------:R-:W-:Y:S01]  /*6560*/  F2FP.SATFINITE.E4M3.F32.PACK_AB_MERGE_C R5, R22, R21, RZ ;  /* 0x000000151605723e */ /* 0x000fe200048070ff */
[----:B------:R1:W-:Y:S01]  /*6570*/  STS.128 [R78+UR44+0x1200], R32 ;  /* 0x001200204e007988 */ /* 0x0003e20008000c2c */
[----:B------:R-:W-:Y:S02]  /*6580*/  F2FP.SATFINITE.E4M3.F32.PACK_AB_MERGE_C R6, R26, R25, RZ ;  /* 0x000000191a06723e */ /* 0x000fe400048070ff */
[----:B------:R-:W-:Y:S02]  /*6590*/  F2FP.SATFINITE.E4M3.F32.PACK_AB_MERGE_C R29, R30, R29, RZ ;  /* 0x0000001d1e1d723e */ /* 0x000fe400048070ff */
[----:B------:R-:W-:Y:S02]  /*65a0*/  F2FP.SATFINITE.E4M3.F32.PACK_AB_MERGE_C R5, R20, R7, R5 ;  /* 0x000000071405723e */ /* 0x000fe40004807005 */
[----:B------:R-:W-:Y:S02]  /*65b0*/  F2FP.SATFINITE.E4M3.F32.PACK_AB_MERGE_C R4, R2, R0, R3 ;  /* 0x000000000204723e */ /* 0x000fe40004807003 */
[----:B------:R-:W-:Y:S02]  /*65c0*/  F2FP.SATFINITE.E4M3.F32.PACK_AB_MERGE_C R6, R24, R23, R6 ;  /* 0x000000171806723e */ /* 0x000fe40004807006 */
[----:B------:R-:W-:Y:S05]  /*65d0*/  F2FP.SATFINITE.E4M3.F32.PACK_AB_MERGE_C R7, R28, R27, R29 ;  /* 0x0000001b1c07723e */ /* 0x000fea000480701d */
[----:B------:R1:W-:Y:S01]  /*65e0*/  STS.128 [R77+0x1010], R4 ;  /* 0x001010044d007388 */ /* 0x0003e20000000c00 */
[----:B------:R-:W-:Y:S01]  /*65f0*/  @!PT LDS RZ, [RZ] ;  /* 0x00000000fffff984 */ /* 0x000fe20000000800 */
[----:B------:R-:W-:Y:S01]  /*6600*/  @!PT LDS RZ, [RZ] ;  /* 0x00000000fffff984 */ /* 0x000fe20000000800 */
[----:B------:R-:W-:Y:S01]  /*6610*/  @!PT LDS RZ, [RZ] ;  /* 0x00000000fffff984 */ /* 0x000fe20000000800 */
[----:B------:R-:W-:Y:S01]  /*6620*/  @!PT LDS RZ, [RZ] ;  /* 0x00000000fffff984 */ /* 0x000fe20000000800 */
[----:B------:R3:W-:Y:S07]  /*6630*/  MEMBAR.ALL.CTA ;  /* 0x0000000000007992 */ /* 0x0007ee0000008000 */
[----:B---3--:R-:W3:Y:S02]  /*6640*/  FENCE.VIEW.ASYNC.S ;  /* 0x00000000000073c6 */ /* 0x008ee40000000000 */
[----:B---3--:R-:W-:Y:S06]  /*6650*/  BAR.SYNC.DEFER_BLOCKING 0x1, 0x80 ;  /* 0x0042000000007b1d */ /* 0x008fec0000010000 */
[----:B------:R-:W-:Y:S05]  /*6660*/  @P0 BRA `(.L_x_100) ;  /* 0x0000000000300947 */ /* 0x000fea0003800000 */
[----:B------:R-:W-:Y:S02]  /*6670*/  UIADD3 UR4, UPT, UPT, UR44, 0x1200, URZ ;  /* 0x000012002c047890 */ /* 0x000fe4000fffe0ff */
[----:B------:R-:W-:Y:S02]  /*6680*/  USHF.L.U32 UR9, UR45, 0x6, URZ ;  /* 0x000000062d097899 */ /* 0x000fe400080006ff */
[----:B------:R-:W-:Y:S02]  /*6690*/  USHF.L.U32 UR10, UR46, 0x6, URZ ;  /* 0x000000062e0a7899 */ /* 0x000fe400080006ff */
[----:B------:R-:W-:Y:S01]  /*66a0*/  MOV R85, UR4 ;  /* 0x0000000400557c02 */ /* 0x000fe20008000f00 */
[----:B------:R-:W-:Y:S01]  /*66b0*/  UIADD3 UR4, UP0, UPT, UR62, 0x680, URZ ;  /* 0x000006803e047890 */ /* 0x000fe2000ff1e0ff */
[----:B------:R-:W-:Y:S02]  /*66c0*/  UMOV UR11, UR36 ;  /* 0x00000024000b7c82 */ /* 0x000fe40008000000 */
[----:B------:R-:W-:Y:S01]  /*66d0*/  R2UR UR8, R85 ;  /* 0x00000000550872ca */ /* 0x000fe200000e0000 */
[----:B------:R-:W-:Y:S11]  /*66e0*/  UIADD3.X UR5, UPT, UPT, URZ, UR63, URZ, UP0, !UPT ;  /* 0x0000003fff057290 */ /* 0x000ff600087fe4ff */
[----:B------:R-:W-:Y:S01]  /*66f0*/  @!UPT UIADD3 URZ, UPT, UPT, URZ, URZ, URZ ;  /* 0x000000fffffff290 */ /* 0x000fe2000fffe0ff */
[----:B------:R3:W-:Y:S01]  /*6700*/  UTMASTG.3D [UR8], [UR4] ;  /* 0x00000008040073b5 */ /* 0x0007e20008010000 */
[----:B------:R0:W-:Y:S01]  /*6710*/  UTMACMDFLUSH ;  /* 0x00000000000079b7 */ /* 0x0001e20000000000 */
[----:B---3--:R-:W-:Y:S04]  /*6720*/  DEPBAR.LE SB0, 0x0 ;  /* 0x000080000000791a */ /* 0x008fe80000000000 */
.L_x_100:
[----:B------:R-:W-:Y:S05]  /*6730*/  BSYNC.RECONVERGENT B0 ;  /* 0x0000000000007941 */ /* 0x000fea0003800200 */
.L_x_99:
[----:B------:R-:W-:Y:S01]  /*6740*/  BAR.SYNC.DEFER_BLOCKING 0x1, 0x80 ;  /* 0x0042000000007b1d */ /* 0x000fe20000010000 */
[----:B------:R-:W-:Y:S01]  /*6750*/  ISETP.NE.AND P0, PT, R81, 0x2, PT ;  /* 0x000000025100780c */ /* 0x000fe20003f05270 */
[----:B------:R-:W-:Y:S01]  /*6760*/  UISETP.NE.AND UP0, UPT, UR47, URZ, UPT ;  /* 0x000000ff2f00728c */ /* 0x000fe2000bf05270 */
[----:B------:R-:W-:Y:S01]  /*6770*/  ISETP.NE.AND P1, PT, R36, 0x4, PT ;  /* 0x000000042400780c */ /* 0x000fe20003f25270 */
[----:B------:R-:W-:Y:S01]  /*6780*/  UIADD3 UR45, UPT, UPT, UR37, UR57, URZ ;  /* 0x00000039252d7290 */ /* 0x000fe2000fffe0ff */
[----:B------:R-:W-:Y:S01]  /*6790*/  SEL R2, RZ, 0x1, P0 ;  /* 0x00000001ff027807 */ /* 0x000fe20000000000 */
[----:B------:R-:W-:Y:S01]  /*67a0*/  UIADD3 UR46, UPT, UPT, UR38, UR60, URZ ;  /* 0x0000003c262e7290 */ /* 0x000fe2000fffe0ff */
[----:B------:R-:W-:Y:S02]  /*67b0*/  SEL R0, RZ, 0x1, P1 ;  /* 0x00000001ff007807 */ /* 0x000fe40000800000 */
[----:B------:R-:W-:Y:S02]  /*67c0*/  LOP3.LUT R83, R83, R2, RZ, 0x3c, !PT ;  /* 0x0000000253537212 */ /* 0x000fe400078e3cff */
[----:B------:R-:W-:Y:S02]  /*67d0*/  LOP3.LUT R84, R84, R0, RZ, 0x3c, !PT ;  /* 0x0000000054547212 */ /* 0x000fe400078e3cff */
[----:B------:R-:W-:Y:S02]  /*67e0*/  SEL R81, R81, RZ, P0 ;  /* 0x000000ff51517207 */ /* 0x000fe40000000000 */
[----:B------:R-:W-:Y:S01]  /*67f0*/  SEL R36, R36, RZ, P1 ;  /* 0x000000ff24247207 */ /* 0x000fe20000800000 */
[----:B------:R-:W-:Y:S01]  /*6800*/  UMOV UR36, UR51 ;  /* 0x0000003300247c82 */ /* 0x000fe20008000000 */
[----:B------:R-:W-:Y:S05]  /*6810*/  BRA.U UP0, `(.L_x_101) ;  /* 0xffffffe5002c7547 */ /* 0x000fea000b83ffff */
[----:B------:R-:W-:Y:S05]  /*6820*/  EXIT ;  /* 0x000000000000794d */ /* 0x000fea0003800000 */
.L_x_24:
[----:B---3--:R3:W4:Y:S02]  /*6830*/  SYNCS.PHASECHK.TRANS64.TRYWAIT P0, [R0+URZ+0xd0], R2 ;  /* 0x0000d002000075a7 */ /* 0x00872400080011ff */
[----:B----4-:R-:W-:Y:S05]  /*6840*/  @!P0 NANOSLEEP.SYNCS 0x989680 ;  /* 0x009896800000895d */ /* 0x010fea0003900000 */
[----:B------:R-:W4:Y:S02]  /*6850*/  @!P0 SYNCS.PHASECHK.TRANS64 P0, [R0+URZ+0xd0], R2 ;  /* 0x0000d002000085a7 */ /* 0x000f2400080010ff */
[----:B----4-:R-:W-:Y:S05]  /*6860*/  @!P0 BRA `(.L_x_24) ;  /* 0xfffffffc00f08947 */ /* 0x010fea000383ffff */
[----:B------:R-:W-:Y:S05]  /*6870*/  BRA `(.L_x_102) ;  /* 0xffffffac00d87947 */ /* 0x000fea000383ffff */
.L_x_27:
[----:B--2---:R-:W-:-:S07]  /*6880*/  MOV R0, UR33 ;  /* 0x0000002100007c02 */ /* 0x004fce0008000f00 */
.L_x_103:
[----:B--2---:R2:W3:Y:S02]  /*6890*/  SYNCS.PHASECHK.TRANS64.TRYWAIT P0, [R0+URZ+0x20], R3 ;  /* 0x00002003000075a7 */ /* 0x0044e400080011ff */
[----:B---3--:R-:W-:Y:S05]  /*68a0*/  @!P0 NANOSLEEP.SYNCS 0x989680 ;  /* 0x009896800000895d */ /* 0x008fea0003900000 */
[----:B------:R-:W3:Y:S02]  /*68b0*/  @!P0 SYNCS.PHASECHK.TRANS64 P0, [R0+URZ+0x20], R3 ;  /* 0x00002003000085a7 */ /* 0x000ee400080010ff */
[----:B---3--:R-:W-:Y:S05]  /*68c0*/  @!P0 BRA `(.L_x_103) ;  /* 0xfffffffc00f08947 */ /* 0x008fea000383ffff */
[----:B------:R-:W-:Y:S05]  /*68d0*/  BRA `(.L_x_26) ;  /* 0xffffffb000207947 */ /* 0x000fea000383ffff */
.L_x_34:
[----:B-1----:R-:W-:-:S07]  /*68e0*/  MOV R0, UR17 ;  /* 0x0000001100007c02 */ /* 0x002fce0008000f00 */
.L_x_104:
[----:B-1----:R1:W2:Y:S02]  /*68f0*/  SYNCS.PHASECHK.TRANS64.TRYWAIT P0, [R0+URZ+0x20], R3 ;  /* 0x00002003000075a7 */ /* 0x0022a400080011ff */
[----:B--2---:R-:W-:Y:S05]  /*6900*/  @!P0 NANOSLEEP.SYNCS 0x989680 ;  /* 0x009896800000895d */ /* 0x004fea0003900000 */
[----:B------:R-:W2:Y:S02]  /*6910*/  @!P0 SYNCS.PHASECHK.TRANS64 P0, [R0+URZ+0x20], R3 ;  /* 0x00002003000085a7 */ /* 0x000ea400080010ff */
[----:B--2---:R-:W-:Y:S05]  /*6920*/  @!P0 BRA `(.L_x_104) ;  /* 0xfffffffc00f08947 */ /* 0x004fea000383ffff */
[----:B------:R-:W-:Y:S05]  /*6930*/  BRA `(.L_x_33) ;  /* 0xffffffb000dc7947 */ /* 0x000fea000383ffff */
.L_x_39:
[----:B-1----:R1:W2:Y:S02]  /*6940*/  SYNCS.PHASECHK.TRANS64.TRYWAIT P0, [R3+URZ+0x60], R0 ;  /* 0x00006000030075a7 */ /* 0x0022a400080011ff */
[----:B--2---:R-:W-:Y:S05]  /*6950*/  @!P0 NANOSLEEP.SYNCS 0x989680 ;  /* 0x009896800000895d */ /* 0x004fea0003900000 */
[----:B------:R-:W2:Y:S02]  /*6960*/  @!P0 SYNCS.PHASECHK.TRANS64 P0, [R3+URZ+0x60], R0 ;  /* 0x00006000030085a7 */ /* 0x000ea400080010ff */
[----:B--2---:R-:W-:Y:S05]  /*6970*/  @!P0 BRA `(.L_x_39) ;  /* 0xfffffffc00f08947 */ /* 0x004fea000383ffff */
[----:B------:R-:W-:Y:S05]  /*6980*/  BRA `(.L_x_105) ;  /* 0xffffffb400807947 */ /* 0x000fea000383ffff */
.L_x_43:
[----:B------:R-:W-:-:S07]  /*6990*/  MOV R0, UR4 ;  /* 0x0000000400007c02 */ /* 0x000fce0008000f00 */
.L_x_106:
[----:B-1----:R1:W2:Y:S02]  /*69a0*/  SYNCS.PHASECHK.TRANS64.TRYWAIT P0, [R0+URZ], R2 ;  /* 0x00000002000075a7 */ /* 0x0022a400080011ff */
[----:B--2---:R-:W-:Y:S05]  /*69b0*/  @!P0 NANOSLEEP.SYNCS 0x989680 ;  /* 0x009896800000895d */ /* 0x004fea0003900000 */
[----:B------:R-:W2:Y:S02]  /*69c0*/  @!P0 SYNCS.PHASECHK.TRANS64 P0, [R0+URZ], R2 ;  /* 0x00000002000085a7 */ /* 0x000ea400080010ff */
[----:B--2---:R-:W-:Y:S05]  /*69d0*/  @!P0 BRA `(.L_x_106) ;  /* 0xfffffffc00f08947 */ /* 0x004fea000383ffff */
[----:B------:R-:W-:Y:S05]  /*69e0*/  BRA `(.L_x_107) ;  /* 0xffffffbc00247947 */ /* 0x000fea000383ffff */
.L_x_44:
[----:B------:R-:W-:-:S07]  /*69f0*/  MOV R0, UR5 ;  /* 0x0000000500007c02 */ /* 0x000fce0008000f00 */
.L_x_108:
[----:B-1----:R1:W2:Y:S02]  /*6a00*/  SYNCS.PHASECHK.TRANS64.TRYWAIT P0, [R0+URZ], R3 ;  /* 0x00000003000075a7 */ /* 0x0022a400080011ff */
[----:B--2---:R-:W-:Y:S05]  /*6a10*/  @!P0 NANOSLEEP.SYNCS 0x989680 ;  /* 0x009896800000895d */ /* 0x004fea0003900000 */
[----:B------:R-:W2:Y:S02]  /*6a20*/  @!P0 SYNCS.PHASECHK.TRANS64 P0, [R0+URZ], R3 ;  /* 0x00000003000085a7 */ /* 0x000ea400080010ff */
[----:B--2---:R-:W-:Y:S05]  /*6a30*/  @!P0 BRA `(.L_x_108) ;  /* 0xfffffffc00f08947 */ /* 0x004fea000383ffff */
[----:B------:R-:W-:Y:S05]  /*6a40*/  BRA `(.L_x_109) ;  /* 0xffffffbc00307947 */ /* 0x000fea000383ffff */
.L_x_45:
[----:B------:R-:W-:-:S07]  /*6a50*/  MOV R0, UR5 ;  /* 0x0000000500007c02 */ /* 0x000fce0008000f00 */
.L_x_110:
[----:B-1----:R1:W2:Y:S02]  /*6a60*/  SYNCS.PHASECHK.TRANS64.TRYWAIT P0, [R0+URZ], R3 ;  /* 0x00000003000075a7 */ /* 0x0022a400080011ff */
[----:B--2---:R-:W-:Y:S05]  /*6a70*/  @!P0 NANOSLEEP.SYNCS 0x989680 ;  /* 0x009896800000895d */ /* 0x004fea0003900000 */
[----:B------:R-:W2:Y:S02]  /*6a80*/  @!P0 SYNCS.PHASECHK.TRANS64 P0, [R0+URZ], R3 ;  /* 0x00000003000085a7 */ /* 0x000ea400080010ff */
[----:B--2---:R-:W-:Y:S05]  /*6a90*/  @!P0 BRA `(.L_x_110) ;  /* 0xfffffffc00f08947 */ /* 0x004fea000383ffff */
[----:B------:R-:W-:Y:S05]  /*6aa0*/  BRA `(.L_x_111) ;  /* 0xffffffbc003c7947 */ /* 0x000fea000383ffff */
.L_x_48:
[----:B--2---:R2:W3:Y:S02]  /*6ab0*/  SYNCS.PHASECHK.TRANS64.TRYWAIT P0, [R2+URZ+0xc0], R4 ;  /* 0x0000c004020075a7 */ /* 0x0044e400080011ff */
[----:B---3--:R-:W-:Y:S05]  /*6ac0*/  @!P0 NANOSLEEP.SYNCS 0x989680 ;  /* 0x009896800000895d */ /* 0x008fea0003900000 */
[----:B------:R-:W3:Y:S02]  /*6ad0*/  @!P0 SYNCS.PHASECHK.TRANS64 P0, [R2+URZ+0xc0], R4 ;  /* 0x0000c004020085a7 */ /* 0x000ee400080010ff */
[----:B---3--:R-:W-:Y:S05]  /*6ae0*/  @!P0 BRA `(.L_x_48) ;  /* 0xfffffffc00f08947 */ /* 0x008fea000383ffff */
[----:B------:R-:W-:Y:S05]  /*6af0*/  BRA `(.L_x_112) ;  /* 0xffffffbc00987947 */ /* 0x000fea000383ffff */
.L_x_49:
[----:B------:R-:W-:-:S07]  /*6b00*/  MOV R2, UR4 ;  /* 0x0000000400027c02 */ /* 0x000fce0008000f00 */
.L_x_113:
[----:B--2---:R2:W3:Y:S02]  /*6b10*/  SYNCS.PHASECHK.TRANS64.TRYWAIT P0, [R2+URZ+0x70], R5 ;  /* 0x00007005020075a7 */ /* 0x0044e400080011ff */
[----:B---3--:R-:W-:Y:S05]  /*6b20*/  @!P0 NANOSLEEP.SYNCS 0x989680 ;  /* 0x009896800000895d */ /* 0x008fea0003900000 */
[----:B------:R-:W3:Y:S02]  /*6b30*/  @!P0 SYNCS.PHASECHK.TRANS64 P0, [R2+URZ+0x70], R5 ;  /* 0x00007005020085a7 */ /* 0x000ee400080010ff */
[----:B---3--:R-:W-:Y:S05]  /*6b40*/  @!P0 BRA `(.L_x_113) ;  /* 0xfffffffc00f08947 */ /* 0x008fea000383ffff */
[----:B------:R-:W-:Y:S05]  /*6b50*/  BRA `(.L_x_114) ;  /* 0xffffffbc00a87947 */ /* 0x000fea000383ffff */
.L_x_50:
[----:B--2---:R2:W3:Y:S02]  /*6b60*/  SYNCS.PHASECHK.TRANS64.TRYWAIT P1, [R2+URZ+0x60], R4 ;  /* 0x00006004020075a7 */ /* 0x0044e400080211ff */
[----:B---3--:R-:W-:Y:S05]  /*6b70*/  @!P1 NANOSLEEP.SYNCS 0x989680 ;  /* 0x009896800000995d */ /* 0x008fea0003900000 */
[----:B------:R-:W3:Y:S02]  /*6b80*/  @!P1 SYNCS.PHASECHK.TRANS64 P1, [R2+URZ+0x60], R4 ;  /* 0x00006004020095a7 */ /* 0x000ee400080210ff */
[----:B---3--:R-:W-:Y:S05]  /*6b90*/  @!P1 BRA `(.L_x_50) ;  /* 0xfffffffc00f09947 */ /* 0x008fea000383ffff */
[----:B------:R-:W-:Y:S05]  /*6ba0*/  BRA `(.L_x_115) ;  /* 0xffffffbc00d87947 */ /* 0x000fea000383ffff */
.L_x_53:
[----:B------:R-:W-:-:S07]  /*6bb0*/  MOV R0, UR4 ;  /* 0x0000000400007c02 */ /* 0x000fce0008000f00 */
.L_x_116:
[----:B--2---:R2:W3:Y:S02]  /*6bc0*/  SYNCS.PHASECHK.TRANS64.TRYWAIT P0, [R0+URZ+0x70], R2 ;  /* 0x00007002000075a7 */ /* 0x0044e400080011ff */
[----:B---3--:R-:W-:Y:S05]  /*6bd0*/  @!P0 NANOSLEEP.SYNCS 0x989680 ;  /* 0x009896800000895d */ /* 0x008fea0003900000 */
[----:B------:R-:W3:Y:S02]  /*6be0*/  @!P0 SYNCS.PHASECHK.TRANS64 P0, [R0+URZ+0x70], R2 ;  /* 0x00007002000085a7 */ /* 0x000ee400080010ff */
[----:B---3--:R-:W-:Y:S05]  /*6bf0*/  @!P0 BRA `(.L_x_116) ;  /* 0xfffffffc00f08947 */ /* 0x008fea000383ffff */
[----:B------:R-:W-:Y:S05]  /*6c00*/  BRA `(.L_x_52) ;  /* 0xffffffc0002c7947 */ /* 0x000fea000383ffff */
.L_x_60:
[----:B-1----:R1:W2:Y:S02]  /*6c10*/  SYNCS.PHASECHK.TRANS64.TRYWAIT P1, [R0+URZ+0x60], R2 ;  /* 0x00006002000075a7 */ /* 0x0022a400080211ff */
[----:B--2---:R-:W-:Y:S05]  /*6c20*/  @!P1 NANOSLEEP.SYNCS 0x989680 ;  /* 0x009896800000995d */ /* 0x004fea0003900000 */
[----:B------:R-:W2:Y:S02]  /*6c30*/  @!P1 SYNCS.PHASECHK.TRANS64 P1, [R0+URZ+0x60], R2 ;  /* 0x00006002000095a7 */ /* 0x000ea400080210ff */
[----:B--2---:R-:W-:Y:S05]  /*6c40*/  @!P1 BRA `(.L_x_60) ;  /* 0xfffffffc00f09947 */ /* 0x004fea000383ffff */
[----:B------:R-:W-:Y:S05]  /*6c50*/  BRA `(.L_x_117) ;  /* 0xffffffc400a07947 */ /* 0x000fea000383ffff */
.L_x_61:
[----:B------:R-:W-:-:S07]  /*6c60*/  MOV R2, UR31 ;  /* 0x0000001f00027c02 */ /* 0x000fce0008000f00 */
.L_x_118:
[----:B-1----:R1:W2:Y:S02]  /*6c70*/  SYNCS.PHASECHK.TRANS64.TRYWAIT P0, [R2+URZ+0xa0], R0 ;  /* 0x0000a000020075a7 */ /* 0x0022a400080011ff */
[----:B--2---:R-:W-:Y:S05]  /*6c80*/  @!P0 NANOSLEEP.SYNCS 0x989680 ;  /* 0x009896800000895d */ /* 0x004fea0003900000 */
[----:B------:R-:W2:Y:S02]  /*6c90*/  @!P0 SYNCS.PHASECHK.TRANS64 P0, [R2+URZ+0xa0], R0 ;  /* 0x0000a000020085a7 */ /* 0x000ea400080010ff */
[----:B--2---:R-:W-:Y:S05]  /*6ca0*/  @!P0 BRA `(.L_x_118) ;  /* 0xfffffffc00f08947 */ /* 0x004fea000383ffff */
[----:B------:R-:W-:Y:S05]  /*6cb0*/  BRA `(.L_x_119) ;  /* 0xffffffc400f07947 */ /* 0x000fea000383ffff */
.L_x_64:
[----:B------:R-:W-:Y:S07]  /*6cc0*/  MOV R0, UR5 ;  /* 0x0000000500007c02 */ /* 0x000fee0008000f00 */
.L_x_120:
[----:B-1----:R1:W2:Y:S02]  /*6cd0*/  SYNCS.PHASECHK.TRANS64.TRYWAIT P0, [R0+URZ], R2 ;  /* 0x00000002000075a7 */ /* 0x0022a400080011ff */
[----:B--2---:R-:W-:Y:S05]  /*6ce0*/  @!P0 NANOSLEEP.SYNCS 0x989680 ;  /* 0x009896800000895d */ /* 0x004fea0003900000 */
[----:B------:R-:W2:Y:S02]  /*6cf0*/  @!P0 SYNCS.PHASECHK.TRANS64 P0, [R0+URZ], R2 ;  /* 0x00000002000085a7 */ /* 0x000ea400080010ff */
[----:B--2---:R-:W-:Y:S05]  /*6d00*/  @!P0 BRA `(.L_x_120) ;  /* 0xfffffffc00f08947 */ /* 0x004fea000383ffff */
[----:B------:R-:W-:Y:S05]  /*6d10*/  BRA `(.L_x_63) ;  /* 0xffffffc8000c7947 */ /* 0x000fea000383ffff */
.L_x_67:
[----:B------:R-:W-:-:S07]  /*6d20*/  MOV R0, UR4 ;  /* 0x0000000400007c02 */ /* 0x000fce0008000f00 */
.L_x_121:
[----:B--2---:R2:W4:Y:S02]  /*6d30*/  SYNCS.PHASECHK.TRANS64.TRYWAIT P0, [R0+URZ], R2 ;  /* 0x00000002000075a7 */ /* 0x00452400080011ff */
[----:B----4-:R-:W-:Y:S05]  /*6d40*/  @!P0 NANOSLEEP.SYNCS 0x989680 ;  /* 0x009896800000895d */ /* 0x010fea0003900000 */
[----:B------:R-:W4:Y:S02]  /*6d50*/  @!P0 SYNCS.PHASECHK.TRANS64 P0, [R0+URZ], R2 ;  /* 0x00000002000085a7 */ /* 0x000f2400080010ff */
[----:B----4-:R-:W-:Y:S05]  /*6d60*/  @!P0 BRA `(.L_x_121) ;  /* 0xfffffffc00f08947 */ /* 0x010fea000383ffff */
[----:B------:R-:W-:Y:S05]  /*6d70*/  BRA `(.L_x_122) ;  /* 0xffffffc800e87947 */ /* 0x000fea000383ffff */
.L_x_68:
[----:B------:R-:W-:-:S07]  /*6d80*/  MOV R0, UR5 ;  /* 0x0000000500007c02 */ /* 0x000fce0008000f00 */
.L_x_123:
[----:B-1----:R1:W2:Y:S02]  /*6d90*/  SYNCS.PHASECHK.TRANS64.TRYWAIT P0, [R0+URZ], R3 ;  /* 0x00000003000075a7 */ /* 0x0022a400080011ff */
[----:B--2---:R-:W-:Y:S05]  /*6da0*/  @!P0 NANOSLEEP.SYNCS 0x989680 ;  /* 0x009896800000895d */ /* 0x004fea0003900000 */
[----:B------:R-:W2:Y:S02]  /*6db0*/  @!P0 SYNCS.PHASECHK.TRANS64 P0, [R0+URZ], R3 ;  /* 0x00000003000085a7 */ /* 0x000ea400080010ff */
[----:B--2---:R-:W-:Y:S05]  /*6dc0*/  @!P0 BRA `(.L_x_123) ;  /* 0xfffffffc00f08947 */ /* 0x004fea000383ffff */
[----:B------:R-:W-:Y:S05]  /*6dd0*/  BRA `(.L_x_124) ;  /* 0xffffffc800f47947 */ /* 0x000fea000383ffff */
.L_x_69:
[----:B------:R-:W-:-:S07]  /*6de0*/  MOV R0, UR5 ;  /* 0x0000000500007c02 */ /* 0x000fce0008000f00 */
.L_x_125:
[----:B-1----:R1:W2:Y:S02]  /*6df0*/  SYNCS.PHASECHK.TRANS64.TRYWAIT P0, [R0+URZ], R3 ;  /* 0x00000003000075a7 */ /* 0x0022a400080011ff */
[----:B--2---:R-:W-:Y:S05]  /*6e00*/  @!P0 NANOSLEEP.SYNCS 0x989680 ;  /* 0x009896800000895d */ /* 0x004fea0003900000 */
[----:B------:R-:W2:Y:S02]  /*6e10*/  @!P0 SYNCS.PHASECHK.TRANS64 P0, [R0+URZ], R3 ;  /* 0x00000003000085a7 */ /* 0x000ea400080010ff */
[----:B--2---:R-:W-:Y:S05]  /*6e20*/  @!P0 BRA `(.L_x_125) ;  /* 0xfffffffc00f08947 */ /* 0x004fea000383ffff */
[----:B------:R-:W-:Y:S05]  /*6e30*/  BRA `(.L_x_126) ;  /* 0xffffffcc00007947 */ /* 0x000fea000383ffff */
.L_x_70:
[----:B-1----:R-:W-:-:S07]  /*6e40*/  MOV R0, UR4 ;  /* 0x0000000400007c02 */ /* 0x002fce0008000f00 */
.L_x_127:
[----:B-1----:R1:W2:Y:S02]  /*6e50*/  SYNCS.PHASECHK.TRANS64.TRYWAIT P0, [R0+URZ], R2 ;  /* 0x00000002000075a7 */ /* 0x0022a400080011ff */
[----:B--2---:R-:W-:Y:S05]  /*6e60*/  @!P0 NANOSLEEP.SYNCS 0x989680 ;  /* 0x009896800000895d */ /* 0x004fea0003900000 */
[----:B------:R-:W2:Y:S02]  /*6e70*/  @!P0 SYNCS.PHASECHK.TRANS64 P0, [R0+URZ], R2 ;  /* 0x00000002000085a7 */ /* 0x000ea400080010ff */
[----:B--2---:R-:W-:Y:S05]  /*6e80*/  @!P0 BRA `(.L_x_127) ;  /* 0xfffffffc00f08947 */ /* 0x004fea000383ffff */
[----:B------:R-:W-:Y:S05]  /*6e90*/  BRA `(.L_x_128) ;  /* 0xffffffcc000c7947 */ /* 0x000fea000383ffff */
.L_x_75:
[----:B--2---:R2:W3:Y:S02]  /*6ea0*/  SYNCS.PHASECHK.TRANS64.TRYWAIT P0, [R3+URZ+0x60], R0 ;  /* 0x00006000030075a7 */ /* 0x0044e400080011ff */
[----:B---3--:R-:W-:Y:S05]  /*6eb0*/  @!P0 NANOSLEEP.SYNCS 0x989680 ;  /* 0x009896800000895d */ /* 0x008fea0003900000 */
[----:B------:R-:W3:Y:S02]  /*6ec0*/  @!P0 SYNCS.PHASECHK.TRANS64 P0, [R3+URZ+0x60], R0 ;  /* 0x00006000030085a7 */ /* 0x000ee400080010ff */
[----:B---3--:R-:W-:Y:S05]  /*6ed0*/  @!P0 BRA `(.L_x_75) ;  /* 0xfffffffc00f08947 */ /* 0x008fea000383ffff */
[----:B------:R-:W-:Y:S05]  /*6ee0*/  BRA `(.L_x_129) ;  /* 0xffffffd000347947 */ /* 0x000fea000383ffff */
.L_x_78:
[----:B--2---:R-:W-:Y:S07]  /*6ef0*/  MOV R0, UR17 ;  /* 0x0000001100007c02 */ /* 0x004fee0008000f00 */
.L_x_130:
[----:B--2---:R2:W3:Y:S02]  /*6f00*/  SYNCS.PHASECHK.TRANS64.TRYWAIT P1, [R0+URZ+0x58], R3 ;  /* 0x00005803000075a7 */ /* 0x0044e400080211ff */
[----:B---3--:R-:W-:Y:S05]  /*6f10*/  @!P1 NANOSLEEP.SYNCS 0x989680 ;  /* 0x009896800000995d */ /* 0x008fea0003900000 */
[----:B------:R-:W3:Y:S02]  /*6f20*/  @!P1 SYNCS.PHASECHK.TRANS64 P1, [R0+URZ+0x58], R3 ;  /* 0x00005803000095a7 */ /* 0x000ee400080210ff */
[----:B---3--:R-:W-:Y:S05]  /*6f30*/  @!P1 BRA `(.L_x_130) ;  /* 0xfffffffc00f09947 */ /* 0x008fea000383ffff */
[----:B------:R-:W-:Y:S05]  /*6f40*/  BRA `(.L_x_77) ;  /* 0xffffffd400a87947 */ /* 0x000fea000383ffff */
.L_x_81:
[----:B--2---:R-:W-:Y:S07]  /*6f50*/  MOV R0, UR17 ;  /* 0x0000001100007c02 */ /* 0x004fee0008000f00 */
.L_x_131:
[----:B--2---:R2:W3:Y:S02]  /*6f60*/  SYNCS.PHASECHK.TRANS64.TRYWAIT P0, [R0+URZ+0x48], R2 ;  /* 0x00004802000075a7 */ /* 0x0044e400080011ff */
[----:B---3--:R-:W-:Y:S05]  /*6f70*/  @!P0 NANOSLEEP.SYNCS 0x989680 ;  /* 0x009896800000895d */ /* 0x008fea0003900000 */
[----:B------:R-:W3:Y:S02]  /*6f80*/  @!P0 SYNCS.PHASECHK.TRANS64 P0, [R0+URZ+0x48], R2 ;  /* 0x00004802000085a7 */ /* 0x000ee400080010ff */
[----:B---3--:R-:W-:Y:S05]  /*6f90*/  @!P0 BRA `(.L_x_131) ;  /* 0xfffffffc00f08947 */ /* 0x008fea000383ffff */
[----:B------:R-:W-:Y:S05]  /*6fa0*/  BRA `(.L_x_132) ;  /* 0xffffffd400fc7947 */ /* 0x000fea000383ffff */
.L_x_84:
[----:B---3--:R3:W1:Y:S02]  /*6fb0*/  SYNCS.PHASECHK.TRANS64.TRYWAIT P0, [R3+URZ+0x60], R0 ;  /* 0x00006000030075a7 */ /* 0x00866400080011ff */
[----:B-1----:R-:W-:Y:S05]  /*6fc0*/  @!P0 NANOSLEEP.SYNCS 0x989680 ;  /* 0x009896800000895d */ /* 0x002fea0003900000 */
[----:B------:R-:W1:Y:S02]  /*6fd0*/  @!P0 SYNCS.PHASECHK.TRANS64 P0, [R3+URZ+0x60], R0 ;  /* 0x00006000030085a7 */ /* 0x000e6400080010ff */
[----:B-1----:R-:W-:Y:S05]  /*6fe0*/  @!P0 BRA `(.L_x_84) ;  /* 0xfffffffc00f08947 */ /* 0x002fea000383ffff */
[----:B------:R-:W-:Y:S05]  /*6ff0*/  BRA `(.L_x_133) ;  /* 0xffffffdc00487947 */ /* 0x000fea000383ffff */
.L_x_95:
[----:B-1----:R-:W-:Y:S04]  /*7000*/  MOV R0, UR44 ;  /* 0x0000002c00007c02 */ /* 0x002fe80008000f00 */
[----:B------:R1:W2:Y:S03]  /*7010*/  SYNCS.PHASECHK.TRANS64.TRYWAIT P1, [R0+URZ+0x40], R4 ;  /* 0x00004004000075a7 */ /* 0x0002a600080211ff */
[----:B--2---:R-:W-:Y:S05]  /*7020*/  @!P1 NANOSLEEP.SYNCS 0x989680 ;  /* 0x009896800000995d */ /* 0x004fea0003900000 */
[----:B------:R-:W2:Y:S02]  /*7030*/  @!P1 SYNCS.PHASECHK.TRANS64 P1, [R0+URZ+0x40], R4 ;  /* 0x00004004000095a7 */ /* 0x000ea400080210ff */
[----:B--2---:R-:W-:Y:S05]  /*7040*/  @!P1 BRA `(.L_x_95) ;  /* 0xfffffffc00ec9947 */ /* 0x004fea000383ffff */
[----:B------:R-:W-:Y:S05]  /*7050*/  BRA `(.L_x_94) ;  /* 0xffffffe800987947 */ /* 0x000fea000383ffff */
.L_x_97:
[----:B------:R1:W1:Y:S02]  /*7060*/  SYNCS.PHASECHK.TRANS64.TRYWAIT P1, [R22+URZ+0x80], R3 ;  /* 0x00008003160075a7 */ /* 0x00026400080211ff */
[----:B-1----:R-:W-:Y:S05]  /*7070*/  @!P1 NANOSLEEP.SYNCS 0x989680 ;  /* 0x009896800000995d */ /* 0x002fea0003900000 */
[----:B------:R-:W1:Y:S02]  /*7080*/  @!P1 SYNCS.PHASECHK.TRANS64 P1, [R22+URZ+0x80], R3 ;  /* 0x00008003160095a7 */ /* 0x000e6400080210ff */
[----:B-1----:R-:W-:Y:S05]  /*7090*/  @!P1 BRA `(.L_x_97) ;  /* 0xfffffffc00f09947 */ /* 0x002fea000383ffff */
[----:B------:R-:W-:Y:S05]  /*70a0*/  BRA `(.L_x_96) ;  /* 0xffffffe800d47947 */ /* 0x000fea000383ffff */
        .weak           $__internal_0_$__cuda_sm10x_tcgen05_guardrail_trap_col_being_dealloced_not_returned_by_alloc
        .type           $__internal_0_$__cuda_sm10x_tcgen05_guardrail_trap_col_being_dealloced_not_returned_by_alloc,@function
        .size           $__internal_0_$__cuda_sm10x_tcgen05_guardrail_trap_col_being_dealloced_not_returned_by_alloc,($__internal_1_$__cuda_sm10x_tcgen05_guardrail_trap_phase_invalid_during_alloc - $__internal_0_$__cuda_sm10x_tcgen05_guardrail_trap_col_being_dealloced_not_returned_by_alloc)
$__internal_0_$__cuda_sm10x_tcgen05_guardrail_trap_col_being_dealloced_not_returned_by_alloc:
[----:B------:R-:W-:Y:S05]  /*70b0*/  BPT.TRAP 0x1 ;  /* 0x000000040000795c */ /* 0x000fea0000300000 */
[----:B------:R-:W-:-:S04]  /*70c0*/  HFMA2 R3, -RZ, RZ, 0, 0 ;  /* 0x00000000ff037431 */ /* 0x000fc800000001ff */
[----:B------:R-:W-:Y:S05]  /*70d0*/  RET.REL.NODEC R2 `(_ZN7cutlass13device_kernelINS_4gemm6kernel13GemmUniversalIN4cute5tupleIJiiiiEEENS1_10collective13CollectiveMmaINS1_35MainloopSm100TmaUmmaWarpSpecializedILi4ELi2ELi4ENS5_IJNS4_1CILi2EEENSA_ILi1EEESC_EEEEENS5_IJNSA_ILi64EEESF_NSA_ILi128EEEEEENS_12float_e4m3_tENS5_IJlSC_lEEESI_SJ_NS4_8TiledMMAINS4_8MMA_AtomIJNS4_10MMA_TraitsINS4_19SM100_MMA_F8F6F4_SSEJSI_SI_fSF_SF_NS4_17integral_constantINS4_4UMMA5MajorELSQ_0EEESR_NSO_INSP_7ScaleInELSS_0EEEST_EEEEEENS4_6LayoutINS5_IJSC_SC_SC_EEENS5_IJNSA_ILi0EEESY_SY_EEEEENS5_IJNS4_10UnderscoreES11_S11_EEEEENS4_13SM90_TMA_LOADENS4_14ComposedLayoutINS4_7SwizzleILi3ELi4ELi3EEENS4_18smem_ptr_flag_bitsILi8EEENSW_INS5_IJNSA_ILi8EEESG_EEENS5_IJSG_SC_EEEEEEEvNS4_8identityENS4_23SM90_TMA_LOAD_MULTICASTES1E_vS1F_EENS_8epilogue10collective18CollectiveEpilogueINS1I_23Sm100TmaWarpSpecializedILi1ELi1ELi32ELb0ELb0EEEJSH_NS5_IJNSW_ISF_SC_EES1N_EEESI_SJ_SI_SJ_NS1I_6fusion15FusionCallbacksIS1M_NS1P_17LinearCombinationISI_fSI_fLNS_15FloatRoundStyleE2EEESH_S1O_JEEENS4_5SM1004TMEM4LOAD26SM100_TMEM_LOAD_16dp32b32xES14_NS15_INS16_ILi2ELi4ELi3EEES19_NSW_INS5_IJS1A_SF_EEENS5_IJSF_SC_EEEEEEENS4_39AutoVectorizingCopyWithAssumedAlignmentILi128EEENS4_14SM90_TMA_STOREES23_S25_S25_EEEvvEEEEvNT_6ParamsE) ;  /* 0xffffff8c02c87950 */ /* 0x000fea0003c3ffff */
        .weak           $__internal_1_$__cuda_sm10x_tcgen05_guardrail_trap_phase_invalid_during_alloc
        .type           $__internal_1_$__cuda_sm10x_tcgen05_guardrail_trap_phase_invalid_during_alloc,@function
        .size           $__internal_1_$__cuda_sm10x_tcgen05_guardrail_trap_phase_invalid_during_alloc,($__internal_2_$__cuda_sm10x_tcgen05_guardrail_trap_unallocated_columns_being_dealloced - $__internal_1_$__cuda_sm10x_tcgen05_guardrail_trap_phase_invalid_during_alloc)
$__internal_1_$__cuda_sm10x_tcgen05_guardrail_trap_phase_invalid_during_alloc:
[----:B------:R-:W-:Y:S05]  /*70e0*/  BPT.TRAP 0x1 ;  /* 0x000000040000795c */ /* 0x000fea0000300000 */
[----:B------:R-:W-:-:S04]  /*70f0*/  MOV R5, 0x0 ;  /* 0x0000000000057802 */ /* 0x000fc80000000f00 */
[----:B------:R-:W-:Y:S05]  /*7100*/  RET.REL.NODEC R4 `(_ZN7cutlass13device_kernelINS_4gemm6kernel13GemmUniversalIN4cute5tupleIJiiiiEEENS1_10collective13CollectiveMmaINS1_35MainloopSm100TmaUmmaWarpSpecializedILi4ELi2ELi4ENS5_IJNS4_1CILi2EEENSA_ILi1EEESC_EEEEENS5_IJNSA_ILi64EEESF_NSA_ILi128EEEEEENS_12float_e4m3_tENS5_IJlSC_lEEESI_SJ_NS4_8TiledMMAINS4_8MMA_AtomIJNS4_10MMA_TraitsINS4_19SM100_MMA_F8F6F4_SSEJSI_SI_fSF_SF_NS4_17integral_constantINS4_4UMMA5MajorELSQ_0EEESR_NSO_INSP_7ScaleInELSS_0EEEST_EEEEEENS4_6LayoutINS5_IJSC_SC_SC_EEENS5_IJNSA_ILi0EEESY_SY_EEEEENS5_IJNS4_10UnderscoreES11_S11_EEEEENS4_13SM90_TMA_LOADENS4_14ComposedLayoutINS4_7SwizzleILi3ELi4ELi3EEENS4_18smem_ptr_flag_bitsILi8EEENSW_INS5_IJNSA_ILi8EEESG_EEENS5_IJSG_SC_EEEEEEEvNS4_8identityENS4_23SM90_TMA_LOAD_MULTICASTES1E_vS1F_EENS_8epilogue10collective18CollectiveEpilogueINS1I_23Sm100TmaWarpSpecializedILi1ELi1ELi32ELb0ELb0EEEJSH_NS5_IJNSW_ISF_SC_EES1N_EEESI_SJ_SI_SJ_NS1I_6fusion15FusionCallbacksIS1M_NS1P_17LinearCombinationISI_fSI_fLNS_15FloatRoundStyleE2EEESH_S1O_JEEENS4_5SM1004TMEM4LOAD26SM100_TMEM_LOAD_16dp32b32xES14_NS15_INS16_ILi2ELi4ELi3EEES19_NSW_INS5_IJS1A_SF_EEENS5_IJSF_SC_EEEEEEENS4_39AutoVectorizingCopyWithAssumedAlignmentILi128EEENS4_14SM90_TMA_STOREES23_S25_S25_EEEvvEEEEvNT_6ParamsE) ;  /* 0xffffff8c04bc7950 */ /* 0x000fea0003c3ffff */
        .weak           $__internal_2_$__cuda_sm10x_tcgen05_guardrail_trap_unallocated_columns_being_dealloced
        .type           $__internal_2_$__cuda_sm10x_tcgen05_guardrail_trap_unallocated_columns_being_dealloced,@function
        .size           $__internal_2_$__cuda_sm10x_tcgen05_guardrail_trap_unallocated_columns_being_dealloced,(.L_x_135 - $__internal_2_$__cuda_sm10x_tcgen05_guardrail_trap_unallocated_columns_being_dealloced)
$__internal_2_$__cuda_sm10x_tcgen05_guardrail_trap_unallocated_columns_being_dealloced:
[----:B------:R-:W-:Y:S05]  /*7110*/  BPT.TRAP 0x1 ;  /* 0x000000040000795c */ /* 0x000fea0000300000 */
[----:B------:R-:W-:-:S04]  /*7120*/  HFMA2 R3, -RZ, RZ, 0, 0 ;  /* 0x00000000ff037431 */ /* 0x000fc800000001ff */
[----:B------:R-:W-:Y:S05]  /*7130*/  RET.REL.NODEC R2 `(_ZN7cutlass13device_kernelINS_4gemm6kernel13GemmUniversalIN4cute5tupleIJiiiiEEENS1_10collective13CollectiveMmaINS1_35MainloopSm100TmaUmmaWarpSpecializedILi4ELi2ELi4ENS5_IJNS4_1CILi2EEENSA_ILi1EEESC_EEEEENS5_IJNSA_ILi64EEESF_NSA_ILi128EEEEEENS_12float_e4m3_tENS5_IJlSC_lEEESI_SJ_NS4_8TiledMMAINS4_8MMA_AtomIJNS4_10MMA_TraitsINS4_19SM100_MMA_F8F6F4_SSEJSI_SI_fSF_SF_NS4_17integral_constantINS4_4UMMA5MajorELSQ_0EEESR_NSO_INSP_7ScaleInELSS_0EEEST_EEEEEENS4_6LayoutINS5_IJSC_SC_SC_EEENS5_IJNSA_ILi0EEESY_SY_EEEEENS5_IJNS4_10UnderscoreES11_S11_EEEEENS4_13SM90_TMA_LOADENS4_14ComposedLayoutINS4_7SwizzleILi3ELi4ELi3EEENS4_18smem_ptr_flag_bitsILi8EEENSW_INS5_IJNSA_ILi8EEESG_EEENS5_IJSG_SC_EEEEEEEvNS4_8identityENS4_23SM90_TMA_LOAD_MULTICASTES1E_vS1F_EENS_8epilogue10collective18CollectiveEpilogueINS1I_23Sm100TmaWarpSpecializedILi1ELi1ELi32ELb0ELb0EEEJSH_NS5_IJNSW_ISF_SC_EES1N_EEESI_SJ_SI_SJ_NS1I_6fusion15FusionCallbacksIS1M_NS1P_17LinearCombinationISI_fSI_fLNS_15FloatRoundStyleE2EEESH_S1O_JEEENS4_5SM1004TMEM4LOAD26SM100_TMEM_LOAD_16dp32b32xES14_NS15_INS16_ILi2ELi4ELi3EEES19_NSW_INS5_IJS1A_SF_EEENS5_IJSF_SC_EEEEEEENS4_39AutoVectorizingCopyWithAssumedAlignmentILi128EEENS4_14SM90_TMA_STOREES23_S25_S25_EEEvvEEEEvNT_6ParamsE) ;  /* 0xffffff8c02b07950 */ /* 0x000fea0003c3ffff */
.L_x_134:
[----:B------:R-:W-:-:S00]  /*7140*/  BRA `(.L_x_134) ;  /* 0xfffffffc00fc7947 */ /* 0x000fc0000383ffff */
[----:B------:R-:W-:-:S00]  /*7150*/  NOP ;  /* 0x0000000000007918 */ /* 0x000fc00000000000 */
        /* <DEDUP_REMOVED lines=10> */
.L_x_135:


//--------------------- .nv.global.init           --------------------------
	.section	.nv.global.init,"aw",@progbits
.nv.global.init:
	.type		$str$27,@object
	.size		$str$27,($str$28 - $str$27)
$str$27:
        /*0000*/ 	.byte	0x28, 0x61, 0x64, 0x64, 0x72, 0x65, 0x73, 0x73, 0x20, 0x26, 0x20, 0x6d, 0x61, 0x73, 0x6b, 0x29
        /*0010*/ 	.byte	0x20, 0x3d, 0x3d, 0x20, 0x30, 0x00
	.type		$str$28,@object
	.size		$str$28,($str$26 - $str$28)
$str$28:
        /*0016*/ 	.byte	0x2f, 0x74, 0x6d, 0x70, 0x2f, 0x63, 0x75, 0x74, 0x6c, 0x61, 0x73, 0x73, 0x5f, 0x73, 0x77, 0x65
        /*0026*/ 	.byte	0x65, 0x70, 0x5f, 0x73, 0x72, 0x63, 0x2f, 0x69, 0x6e, 0x63, 0x6c, 0x75, 0x64, 0x65, 0x2f, 0x63
        /*0036*/ 	.byte	0x75, 0x74, 0x65, 0x2f, 0x70, 0x6f, 0x69, 0x6e, 0x74, 0x65, 0x72, 0x5f, 0x66, 0x6c, 0x61, 0x67
        /*0046*/ 	.byte	0x67, 0x65, 0x64, 0x2e, 0x68, 0x70, 0x70, 0x00
	.type		$str$26,@object
	.size		$str$26,($str$25 - $str$26)
$str$26:
        /*004e*/ 	.byte	0x2f, 0x74, 0x6d, 0x70, 0x2f, 0x63, 0x75, 0x74, 0x6c, 0x61, 0x73, 0x73, 0x5f, 0x73, 0x77, 0x65
        /*005e*/ 	.byte	0x65, 0x70, 0x5f, 0x73, 0x72, 0x63, 0x2f, 0x69, 0x6e, 0x63, 0x6c, 0x75, 0x64, 0x65, 0x2f, 0x63
        /*006e*/ 	.byte	0x75, 0x74, 0x65, 0x2f, 0x61, 0x74, 0x6f, 0x6d, 0x2f, 0x63, 0x6f, 0x70, 0x79, 0x5f, 0x74, 0x72
        /*007e*/ 	.byte	0x61, 0x69, 0x74, 0x73, 0x5f, 0x73, 0x6d, 0x31, 0x30, 0x30, 0x2e, 0x68, 0x70, 0x70, 0x00
	.type		$str$25,@object
	.size		$str$25,(__unnamed_1 - $str$25)
$str$25:
        /*008d*/ 	.byte	0x28, 0x28, 0x75, 0x69, 0x6e, 0x74, 0x33, 0x32, 0x5f, 0x74, 0x28, 0x74, 0x68, 0x72, 0x65, 0x61
        /*009d*/ 	.byte	0x64, 0x49, 0x64, 0x78, 0x2e, 0x78, 0x29, 0x20, 0x2f, 0x20, 0x33, 0x32, 0x29, 0x20, 0x25, 0x20
        /*00ad*/ 	.byte	0x34, 0x29, 0x20, 0x3d, 0x3d, 0x20, 0x28, 0x28, 0x28, 0x74, 0x6d, 0x65, 0x6d, 0x5f, 0x61, 0x64
        /*00bd*/ 	.byte	0x64, 0x72, 0x20, 0x3e, 0x3e, 0x20, 0x31, 0x36, 0x29, 0x20, 0x2f, 0x20, 0x33, 0x32, 0x29, 0x20
        /*00cd*/ 	.byte	0x25, 0x20, 0x34, 0x29, 0x00
	.type		__unnamed_1,@object
	.size		__unnamed_1,(__unnamed_2 - __unnamed_1)
__unnamed_1:
        /*00d2*/ 	.byte	0x61, 0x75, 0x74, 0x6f, 0x20, 0x63, 0x75, 0x74, 0x65, 0x3a, 0x3a, 0x61, 0x73, 0x5f, 0x70, 0x6f
        /* <DEDUP_REMOVED lines=24> */
        /*0262*/ 	.byte	0x3c, 0x34, 0x30, 0x39, 0x36, 0x3e, 0x3e, 0x3e, 0x3e, 0x5d, 0x00
	.type		__unnamed_2,@object
	.size		__unnamed_2,(.L_2 - __unnamed_2)
__unnamed_2:
        /* <DEDUP_REMOVED lines=40> */
        /*04ed*/ 	.byte	0x74, 0x65, 0x3a, 0x3a, 0x43, 0x3c, 0x30, 0x3e, 0x3e, 0x3e, 0x3e, 0x5d, 0x00
.L_2:


//--------------------- .nv.shared._ZN7cutlass13device_kernelINS_4gemm6kernel13GemmUniversalIN4cute5tupleIJiiiiEEENS1_10collective13CollectiveMmaINS1_35MainloopSm100TmaUmmaWarpSpecializedILi4ELi2ELi4ENS5_IJNS4_1CILi2EEENSA_ILi1EEESC_EEEEENS5_IJNSA_ILi64EEESF_NSA_ILi128EEEEEENS_12float_e4m3_tENS5_IJlSC_lEEESI_SJ_NS4_8TiledMMAINS4_8MMA_AtomIJNS4_10MMA_TraitsINS4_19SM100_MMA_F8F6F4_SSEJSI_SI_fSF_SF_NS4_17integral_constantINS4_4UMMA5MajorELSQ_0EEESR_NSO_INSP_7ScaleInELSS_0EEEST_EEEEEENS4_6LayoutINS5_IJSC_SC_SC_EEENS5_IJNSA_ILi0EEESY_SY_EEEEENS5_IJNS4_10UnderscoreES11_S11_EEEEENS4_13SM90_TMA_LOADENS4_14ComposedLayoutINS4_7SwizzleILi3ELi4ELi3EEENS4_18smem_ptr_flag_bitsILi8EEENSW_INS5_IJNSA_ILi8EEESG_EEENS5_IJSG_SC_EEEEEEEvNS4_8identityENS4_23SM90_TMA_LOAD_MULTICASTES1E_vS1F_EENS_8epilogue10collective18CollectiveEpilogueINS1I_23Sm100TmaWarpSpecializedILi1ELi1ELi32ELb0ELb0EEEJSH_NS5_IJNSW_ISF_SC_EES1N_EEESI_SJ_SI_SJ_NS1I_6fusion15FusionCallbacksIS1M_NS1P_17LinearCombinationISI_fSI_fLNS_15FloatRoundStyleE2EEESH_S1O_JEEENS4_5SM1004TMEM4LOAD26SM100_TMEM_LOAD_16dp32b32xES14_NS15_INS16_ILi2ELi4ELi3EEES19_NSW_INS5_IJS1A_SF_EEENS5_IJSF_SC_EEEEEEENS4_39AutoVectorizingCopyWithAssumedAlignmentILi128EEENS4_14SM90_TMA_STOREES23_S25_S25_EEEvvEEEEvNT_6ParamsE --------------------------
	.section	.nv.shared._ZN7cutlass13device_kernelINS_4gemm6kernel13GemmUniversalIN4cute5tupleIJiiiiEEENS1_10collective13CollectiveMmaINS1_35MainloopSm100TmaUmmaWarpSpecializedILi4ELi2ELi4ENS5_IJNS4_1CILi2EEENSA_ILi1EEESC_EEEEENS5_IJNSA_ILi64EEESF_NSA_ILi128EEEEEENS_12float_e4m3_tENS5_IJlSC_lEEESI_SJ_NS4_8TiledMMAINS4_8MMA_AtomIJNS4_10MMA_TraitsINS4_19SM100_MMA_F8F6F4_SSEJSI_SI_fSF_SF_NS4_17integral_constantINS4_4UMMA5MajorELSQ_0EEESR_NSO_INSP_7ScaleInELSS_0EEEST_EEEEEENS4_6LayoutINS5_IJSC_SC_SC_EEENS5_IJNSA_ILi0EEESY_SY_EEEEENS5_IJNS4_10UnderscoreES11_S11_EEEEENS4_13SM90_TMA_LOADENS4_14ComposedLayoutINS4_7SwizzleILi3ELi4ELi3EEENS4_18smem_ptr_flag_bitsILi8EEENSW_INS5_IJNSA_ILi8EEESG_EEENS5_IJSG_SC_EEEEEEEvNS4_8identityENS4_23SM90_TMA_LOAD_MULTICASTES1E_vS1F_EENS_8epilogue10collective18CollectiveEpilogueINS1I_23Sm100TmaWarpSpecializedILi1ELi1ELi32ELb0ELb0EEEJSH_NS5_IJNSW_ISF_SC_EES1N_EEESI_SJ_SI_SJ_NS1I_6fusion15FusionCallbacksIS1M_NS1P_17LinearCombinationISI_fSI_fLNS_15FloatRoundStyleE2EEESH_S1O_JEEENS4_5SM1004TMEM4LOAD26SM100_TMEM_LOAD_16dp32b32xES14_NS15_INS16_ILi2ELi4ELi3EEES19_NSW_INS5_IJS1A_SF_EEENS5_IJSF_SC_EEEEEEENS4_39AutoVectorizingCopyWithAssumedAlignmentILi128EEENS4_14SM90_TMA_STOREES23_S25_S25_EEEvvEEEEvNT_6ParamsE,"aw",@nobits
	.sectionflags	@""
	.align	16
	.zero		1024


//--------------------- .nv.shared.reserved.0     --------------------------
	.section	.nv.shared.reserved.0,"aw",@nobits
	.weak		__nv_reservedSMEM_offset_0_alias
	.size		__nv_reservedSMEM_offset_0_alias, 0, 64
	.other		__nv_reservedSMEM_offset_0_alias,@"STO_CUDA_RESERVED_SHARED STV_DEFAULT"
__nv_reservedSMEM_offset_0_alias:
	.zero		0
.nv.shared.reserved.0:
	.zero		64
	.weak		__nv_reservedSMEM_tcgen05_partition
	.type		__nv_reservedSMEM_tcgen05_partition,@object
	.size		__nv_reservedSMEM_tcgen05_partition,(.L_0 - __nv_reservedSMEM_tcgen05_partition)
__nv_reservedSMEM_tcgen05_partition:
	.zero		32
.L_0:


//--------------------- .nv.global                --------------------------
	.section	.nv.global,"aw",@nobits
.nv.global:
	.type		_ZN39_INTERNAL_fc13ad7d_4_k_cu_e734fc9d_87824cute1_E,@object
	.size		_ZN39_INTERNAL_fc13ad7d_4_k_cu_e734fc9d_87824cute1_E,(_ZN39_INTERNAL_fc13ad7d_4_k_cu_e734fc9d_87824cuda3std3__45__cpo6cbeginE - _ZN39_INTERNAL_fc13ad7d_4_k_cu_e734fc9d_87824cute1_E)
_ZN39_INTERNAL_fc13ad7d_4_k_cu_e734fc9d_87824cute1_E:
	.zero		1
	.type		_ZN39_INTERNAL_fc13ad7d_4_k_cu_e734fc9d_87824cuda3std3__45__cpo6cbeginE,@object
	.size		_ZN39_INTERNAL_fc13ad7d_4_k_cu_e734fc9d_87824cuda3std3__45__cpo6cbeginE,(_ZN39_INTERNAL_fc13ad7d_4_k_cu_e734fc9d_87824cuda3std3__48in_placeE - _ZN39_INTERNAL_fc13ad7d_4_k_cu_e734fc9d_87824cuda3std3__45__cpo6cbeginE)
_ZN39_INTERNAL_fc13ad7d_4_k_cu_e734fc9d_87824cuda3std3__45__cpo6cbeginE:
	.zero		1
	.type		_ZN39_INTERNAL_fc13ad7d_4_k_cu_e734fc9d_87824cuda3std3__48in_placeE,@object
	.size		_ZN39_INTERNAL_fc13ad7d_4_k_cu_e734fc9d_87824cuda3std3__48in_placeE,(_ZN39_INTERNAL_fc13ad7d_4_k_cu_e734fc9d_87824cuda3std6ranges3__45__cpo9iter_moveE - _ZN39_INTERNAL_fc13ad7d_4_k_cu_e734fc9d_87824cuda3std3__48in_placeE)
_ZN39_INTERNAL_fc13ad7d_4_k_cu_e734fc9d_87824cuda3std3__48in_placeE:
	.zero		1
	.type		_ZN39_INTERNAL_fc13ad7d_4_k_cu_e734fc9d_87824cuda3std6ranges3__45__cpo9iter_moveE,@object
	.size		_ZN39_INTERNAL_fc13ad7d_4_k_cu_e734fc9d_87824cuda3std6ranges3__45__cpo9iter_moveE,(_ZN39_INTERNAL_fc13ad7d_4_k_cu_e734fc9d_87824cuda3std3__45__cpo5beginE - _ZN39_INTERNAL_fc13ad7d_4_k_cu_e734fc9d_87824cuda3std6ranges3__45__cpo9iter_moveE)
_ZN39_INTERNAL_fc13ad7d_4_k_cu_e734fc9d_87824cuda3std6ranges3__45__cpo9iter_moveE:
	.zero		1
	.type		_ZN39_INTERNAL_fc13ad7d_4_k_cu_e734fc9d_87824cuda3std3__45__cpo5beginE,@object
	.size		_ZN39_INTERNAL_fc13ad7d_4_k_cu_e734fc9d_87824cuda3std3__45__cpo5beginE,(_ZN39_INTERNAL_fc13ad7d_4_k_cu_e734fc9d_87824cuda3std3__441_GLOBAL__N__fc13ad7d_4_k_cu_e734fc9d_87826ignoreE - _ZN39_INTERNAL_fc13ad7d_4_k_cu_e734fc9d_87824cuda3std3__45__cpo5beginE)
_ZN39_INTERNAL_fc13ad7d_4_k_cu_e734fc9d_87824cuda3std3__45__cpo5beginE:
	.zero		1
	.type		_ZN39_INTERNAL_fc13ad7d_4_k_cu_e734fc9d_87824cuda3std3__441_GLOBAL__N__fc13ad7d_4_k_cu_e734fc9d_87826ignoreE,@object
	.size		_ZN39_INTERNAL_fc13ad7d_4_k_cu_e734fc9d_87824cuda3std3__441_GLOBAL__N__fc13ad7d_4_k_cu_e734fc9d_87826ignoreE,(_ZN39_INTERNAL_fc13ad7d_4_k_cu_e734fc9d_87824cute7productE - _ZN39_INTERNAL_fc13ad7d_4_k_cu_e734fc9d_87824cuda3std3__441_GLOBAL__N__fc13ad7d_4_k_cu_e734fc9d_87826ignoreE)
_ZN39_INTERNAL_fc13ad7d_4_k_cu_e734fc9d_87824cuda3std3__441_GLOBAL__N__fc13ad7d_4_k_cu_e734fc9d_87826ignoreE:
	.zero		1
	.type		_ZN39_INTERNAL_fc13ad7d_4_k_cu_e734fc9d_87824cute7productE,@object
	.size		_ZN39_INTERNAL_fc13ad7d_4_k_cu_e734fc9d_87824cute7productE,(_ZN39_INTERNAL_fc13ad7d_4_k_cu_e734fc9d_87824cuda3std3__45__cpo3endE - _ZN39_INTERNAL_fc13ad7d_4_k_cu_e734fc9d_87824cute7productE)
_ZN39_INTERNAL_fc13ad7d_4_k_cu_e734fc9d_87824cute7productE:
	.zero		1
	.type		_ZN39_INTERNAL_fc13ad7d_4_k_cu_e734fc9d_87824cuda3std3__45__cpo3endE,@object
	.size		_ZN39_INTERNAL_fc13ad7d_4_k_cu_e734fc9d_87824cuda3std3__45__cpo3endE,(_ZN39_INTERNAL_fc13ad7d_4_k_cu_e734fc9d_87824cuda3std3__419piecewise_constructE - _ZN39_INTERNAL_fc13ad7d_4_k_cu_e734fc9d_87824cuda3std3__45__cpo3endE)
_ZN39_INTERNAL_fc13ad7d_4_k_cu_e734fc9d_87824cuda3std3__45__cpo3endE:
	.zero		1
	.type		_ZN39_INTERNAL_fc13ad7d_4_k_cu_e734fc9d_87824cuda3std3__419piecewise_constructE,@object
	.size		_ZN39_INTERNAL_fc13ad7d_4_k_cu_e734fc9d_87824cuda3std3__419piecewise_constructE,(_ZN39_INTERNAL_fc13ad7d_4_k_cu_e734fc9d_87824cuda3std3__45__cpo4cendE - _ZN39_INTERNAL_fc13ad7d_4_k_cu_e734fc9d_87824cuda3std3__419piecewise_constructE)
_ZN39_INTERNAL_fc13ad7d_4_k_cu_e734fc9d_87824cuda3std3__419piecewise_constructE:
	.zero		1
	.type		_ZN39_INTERNAL_fc13ad7d_4_k_cu_e734fc9d_87824cuda3std3__45__cpo4cendE,@object
	.size		_ZN39_INTERNAL_fc13ad7d_4_k_cu_e734fc9d_87824cuda3std3__45__cpo4cendE,(_ZN39_INTERNAL_fc13ad7d_4_k_cu_e734fc9d_87824cuda3std6ranges3__45__cpo4swapE - _ZN39_INTERNAL_fc13ad7d_4_k_cu_e734fc9d_87824cuda3std3__45__cpo4cendE)
_ZN39_INTERNAL_fc13ad7d_4_k_cu_e734fc9d_87824cuda3std3__45__cpo4cendE:
	.zero		1
	.type		_ZN39_INTERNAL_fc13ad7d_4_k_cu_e734fc9d_87824cuda3std6ranges3__45__cpo4swapE,@object
	.size		_ZN39_INTERNAL_fc13ad7d_4_k_cu_e734fc9d_87824cuda3std6ranges3__45__cpo4swapE,(.L_10 - _ZN39_INTERNAL_fc13ad7d_4_k_cu_e734fc9d_87824cuda3std6ranges3__45__cpo4swapE)
_ZN39_INTERNAL_fc13ad7d_4_k_cu_e734fc9d_87824cuda3std6ranges3__45__cpo4swapE:
	.zero		1
.L_10:


//--------------------- .nv.constant0._ZN7cutlass13device_kernelINS_4gemm6kernel13GemmUniversalIN4cute5tupleIJiiiiEEENS1_10collective13CollectiveMmaINS1_35MainloopSm100TmaUmmaWarpSpecializedILi4ELi2ELi4ENS5_IJNS4_1CILi2EEENSA_ILi1EEESC_EEEEENS5_IJNSA_ILi64EEESF_NSA_ILi128EEEEEENS_12float_e4m3_tENS5_IJlSC_lEEESI_SJ_NS4_8TiledMMAINS4_8MMA_AtomIJNS4_10MMA_TraitsINS4_19SM100_MMA_F8F6F4_SSEJSI_SI_fSF_SF_NS4_17integral_constantINS4_4UMMA5MajorELSQ_0EEESR_NSO_INSP_7ScaleInELSS_0EEEST_EEEEEENS4_6LayoutINS5_IJSC_SC_SC_EEENS5_IJNSA_ILi0EEESY_SY_EEEEENS5_IJNS4_10UnderscoreES11_S11_EEEEENS4_13SM90_TMA_LOADENS4_14ComposedLayoutINS4_7SwizzleILi3ELi4ELi3EEENS4_18smem_ptr_flag_bitsILi8EEENSW_INS5_IJNSA_ILi8EEESG_EEENS5_IJSG_SC_EEEEEEEvNS4_8identityENS4_23SM90_TMA_LOAD_MULTICASTES1E_vS1F_EENS_8epilogue10collective18CollectiveEpilogueINS1I_23Sm100TmaWarpSpecializedILi1ELi1ELi32ELb0ELb0EEEJSH_NS5_IJNSW_ISF_SC_EES1N_EEESI_SJ_SI_SJ_NS1I_6fusion15FusionCallbacksIS1M_NS1P_17LinearCombinationISI_fSI_fLNS_15FloatRoundStyleE2EEESH_S1O_JEEENS4_5SM1004TMEM4LOAD26SM100_TMEM_LOAD_16dp32b32xES14_NS15_INS16_ILi2ELi4ELi3EEES19_NSW_INS5_IJS1A_SF_EEENS5_IJSF_SC_EEEEEEENS4_39AutoVectorizingCopyWithAssumedAlignmentILi128EEENS4_14SM90_TMA_STOREES23_S25_S25_EEEvvEEEEvNT_6ParamsE --------------------------
	.section	.nv.constant0._ZN7cutlass13device_kernelINS_4gemm6kernel13GemmUniversalIN4cute5tupleIJiiiiEEENS1_10collective13CollectiveMmaINS1_35MainloopSm100TmaUmmaWarpSpecializedILi4ELi2ELi4ENS5_IJNS4_1CILi2EEENSA_ILi1EEESC_EEEEENS5_IJNSA_ILi64EEESF_NSA_ILi128EEEEEENS_12float_e4m3_tENS5_IJlSC_lEEESI_SJ_NS4_8TiledMMAINS4_8MMA_AtomIJNS4_10MMA_TraitsINS4_19SM100_MMA_F8F6F4_SSEJSI_SI_fSF_SF_NS4_17integral_constantINS4_4UMMA5MajorELSQ_0EEESR_NSO_INSP_7ScaleInELSS_0EEEST_EEEEEENS4_6LayoutINS5_IJSC_SC_SC_EEENS5_IJNSA_ILi0EEESY_SY_EEEEENS5_IJNS4_10UnderscoreES11_S11_EEEEENS4_13SM90_TMA_LOADENS4_14ComposedLayoutINS4_7SwizzleILi3ELi4ELi3EEENS4_18smem_ptr_flag_bitsILi8EEENSW_INS5_IJNSA_ILi8EEESG_EEENS5_IJSG_SC_EEEEEEEvNS4_8identityENS4_23SM90_TMA_LOAD_MULTICASTES1E_vS1F_EENS_8epilogue10collective18CollectiveEpilogueINS1I_23Sm100TmaWarpSpecializedILi1ELi1ELi32ELb0ELb0EEEJSH_NS5_IJNSW_ISF_SC_EES1N_EEESI_SJ_SI_SJ_NS1I_6fusion15FusionCallbacksIS1M_NS1P_17LinearCombinationISI_fSI_fLNS_15FloatRoundStyleE2EEESH_S1O_JEEENS4_5SM1004TMEM4LOAD26SM100_TMEM_LOAD_16dp32b32xES14_NS15_INS16_ILi2ELi4ELi3EEES19_NSW_INS5_IJS1A_SF_EEENS5_IJSF_SC_EEEEEEENS4_39AutoVectorizingCopyWithAssumedAlignmentILi128EEENS4_14SM90_TMA_STOREES23_S25_S25_EEEvvEEEEvNT_6ParamsE,"a",@progbits
	.sectionflags	@""
	.align	4
.nv.constant0._ZN7cutlass13device_kernelINS_4gemm6kernel13GemmUniversalIN4cute5tupleIJiiiiEEENS1_10collective13CollectiveMmaINS1_35MainloopSm100TmaUmmaWarpSpecializedILi4ELi2ELi4ENS5_IJNS4_1CILi2EEENSA_ILi1EEESC_EEEEENS5_IJNSA_ILi64EEESF_NSA_ILi128EEEEEENS_12float_e4m3_tENS5_IJlSC_lEEESI_SJ_NS4_8TiledMMAINS4_8MMA_AtomIJNS4_10MMA_TraitsINS4_19SM100_MMA_F8F6F4_SSEJSI_SI_fSF_SF_NS4_17integral_constantINS4_4UMMA5MajorELSQ_0EEESR_NSO_INSP_7ScaleInELSS_0EEEST_EEEEEENS4_6LayoutINS5_IJSC_SC_SC_EEENS5_IJNSA_ILi0EEESY_SY_EEEEENS5_IJNS4_10UnderscoreES11_S11_EEEEENS4_13SM90_TMA_LOADENS4_14ComposedLayoutINS4_7SwizzleILi3ELi4ELi3EEENS4_18smem_ptr_flag_bitsILi8EEENSW_INS5_IJNSA_ILi8EEESG_EEENS5_IJSG_SC_EEEEEEEvNS4_8identityENS4_23SM90_TMA_LOAD_MULTICASTES1E_vS1F_EENS_8epilogue10collective18CollectiveEpilogueINS1I_23Sm100TmaWarpSpecializedILi1ELi1ELi32ELb0ELb0EEEJSH_NS5_IJNSW_ISF_SC_EES1N_EEESI_SJ_SI_SJ_NS1I_6fusion15FusionCallbacksIS1M_NS1P_17LinearCombinationISI_fSI_fLNS_15FloatRoundStyleE2EEESH_S1O_JEEENS4_5SM1004TMEM4LOAD26SM100_TMEM_LOAD_16dp32b32xES14_NS15_INS16_ILi2ELi4ELi3EEES19_NSW_INS5_IJS1A_SF_EEENS5_IJSF_SC_EEEEEEENS4_39AutoVectorizingCopyWithAssumedAlignmentILi128EEENS4_14SM90_TMA_STOREES23_S25_S25_EEEvvEEEEvNT_6ParamsE:
	.zero		2944


//--------------------- SYMBOLS --------------------------

	.type		.nv.reservedSmem.offset0,@object
	.size		.nv.reservedSmem.offset0,0x4
	.type		.nv.reservedSmem.cap,@object
	.size		.nv.reservedSmem.cap,0x4
	.type		__assertfail,@function
